//
// Generated by NVIDIA NVVM Compiler
//
// Compiler Build ID: CL-36424714
// Cuda compilation tools, release 13.0, V13.0.88
// Based on NVVM 20.0.0
//

.version 9.0
.target sm_100
.address_size 64

	// .globl	_Z20BankConflictRowMajoriiPf
// _ZZ20BankConflictRowMajoriiPfE6shareA has been demoted
// _ZZ27BankConflictRowMajorPaddingiiPfE6shareA has been demoted
// _ZZ20BankConflictColMajoriiPfE6shareA has been demoted

.visible .entry _Z20BankConflictRowMajoriiPf(
	.param .u32 _Z20BankConflictRowMajoriiPf_param_0,
	.param .u32 _Z20BankConflictRowMajoriiPf_param_1,
	.param .u64 .ptr .align 1 _Z20BankConflictRowMajoriiPf_param_2
)
{
	.reg .pred 	%p<26>;
	.reg .b32 	%r<149>;
	.reg .b32 	%f<103>;
	.reg .b64 	%rd<91>;
	// demoted variable
	.shared .align 4 .b8 _ZZ20BankConflictRowMajoriiPfE6shareA[768];
	ld.param.u32 	%r54, [_Z20BankConflictRowMajoriiPf_param_1];
	ld.param.u64 	%rd2, [_Z20BankConflictRowMajoriiPf_param_2];
	cvta.to.global.u64 	%rd1, %rd2;
	setp.lt.s32 	%p1, %r54, 1;
	@%p1 bra 	$L__BB0_36;
	mov.u32 	%r1, %tid.x;
	mul.lo.s32 	%r2, %r54, %r1;
	mov.u32 	%r56, _ZZ20BankConflictRowMajoriiPfE6shareA;
	mad.lo.s32 	%r3, %r1, 24, %r56;
	and.b32  	%r4, %r54, 15;
	setp.lt.u32 	%p2, %r54, 16;
	mov.b32 	%r131, 0;
	@%p2 bra 	$L__BB0_4;
	and.b32  	%r131, %r54, 2147483632;
	mov.b32 	%r137, 0;
$L__BB0_3:
	.pragma "nounroll";
	add.s32 	%r58, %r137, %r2;
	mul.wide.u32 	%rd3, %r58, 4;
	add.s64 	%rd4, %rd1, %rd3;
	ld.global.f32 	%f1, [%rd4];
	shl.b32 	%r59, %r137, 2;
	add.s32 	%r60, %r3, %r59;
	st.shared.f32 	[%r60], %f1;
	add.s32 	%r61, %r58, 1;
	mul.wide.u32 	%rd5, %r61, 4;
	add.s64 	%rd6, %rd1, %rd5;
	ld.global.f32 	%f2, [%rd6];
	st.shared.f32 	[%r60+4], %f2;
	add.s32 	%r62, %r58, 2;
	mul.wide.u32 	%rd7, %r62, 4;
	add.s64 	%rd8, %rd1, %rd7;
	ld.global.f32 	%f3, [%rd8];
	st.shared.f32 	[%r60+8], %f3;
	add.s32 	%r63, %r58, 3;
	mul.wide.u32 	%rd9, %r63, 4;
	add.s64 	%rd10, %rd1, %rd9;
	ld.global.f32 	%f4, [%rd10];
	st.shared.f32 	[%r60+12], %f4;
	add.s32 	%r64, %r58, 4;
	mul.wide.u32 	%rd11, %r64, 4;
	add.s64 	%rd12, %rd1, %rd11;
	ld.global.f32 	%f5, [%rd12];
	st.shared.f32 	[%r60+16], %f5;
	add.s32 	%r65, %r58, 5;
	mul.wide.u32 	%rd13, %r65, 4;
	add.s64 	%rd14, %rd1, %rd13;
	ld.global.f32 	%f6, [%rd14];
	st.shared.f32 	[%r60+20], %f6;
	add.s32 	%r66, %r58, 6;
	mul.wide.u32 	%rd15, %r66, 4;
	add.s64 	%rd16, %rd1, %rd15;
	ld.global.f32 	%f7, [%rd16];
	st.shared.f32 	[%r60+24], %f7;
	add.s32 	%r67, %r58, 7;
	mul.wide.u32 	%rd17, %r67, 4;
	add.s64 	%rd18, %rd1, %rd17;
	ld.global.f32 	%f8, [%rd18];
	st.shared.f32 	[%r60+28], %f8;
	add.s32 	%r68, %r58, 8;
	mul.wide.u32 	%rd19, %r68, 4;
	add.s64 	%rd20, %rd1, %rd19;
	ld.global.f32 	%f9, [%rd20];
	st.shared.f32 	[%r60+32], %f9;
	add.s32 	%r69, %r58, 9;
	mul.wide.u32 	%rd21, %r69, 4;
	add.s64 	%rd22, %rd1, %rd21;
	ld.global.f32 	%f10, [%rd22];
	st.shared.f32 	[%r60+36], %f10;
	add.s32 	%r70, %r58, 10;
	mul.wide.u32 	%rd23, %r70, 4;
	add.s64 	%rd24, %rd1, %rd23;
	ld.global.f32 	%f11, [%rd24];
	st.shared.f32 	[%r60+40], %f11;
	add.s32 	%r71, %r58, 11;
	mul.wide.u32 	%rd25, %r71, 4;
	add.s64 	%rd26, %rd1, %rd25;
	ld.global.f32 	%f12, [%rd26];
	st.shared.f32 	[%r60+44], %f12;
	add.s32 	%r72, %r58, 12;
	mul.wide.u32 	%rd27, %r72, 4;
	add.s64 	%rd28, %rd1, %rd27;
	ld.global.f32 	%f13, [%rd28];
	st.shared.f32 	[%r60+48], %f13;
	add.s32 	%r73, %r58, 13;
	mul.wide.u32 	%rd29, %r73, 4;
	add.s64 	%rd30, %rd1, %rd29;
	ld.global.f32 	%f14, [%rd30];
	st.shared.f32 	[%r60+52], %f14;
	add.s32 	%r74, %r58, 14;
	mul.wide.u32 	%rd31, %r74, 4;
	add.s64 	%rd32, %rd1, %rd31;
	ld.global.f32 	%f15, [%rd32];
	st.shared.f32 	[%r60+56], %f15;
	add.s32 	%r75, %r58, 15;
	mul.wide.u32 	%rd33, %r75, 4;
	add.s64 	%rd34, %rd1, %rd33;
	ld.global.f32 	%f16, [%rd34];
	st.shared.f32 	[%r60+60], %f16;
	add.s32 	%r137, %r137, 16;
	setp.eq.s32 	%p3, %r137, %r131;
	@%p3 bra 	$L__BB0_4;
	bra.uni 	$L__BB0_3;
$L__BB0_4:
	setp.eq.s32 	%p4, %r4, 0;
	@%p4 bra 	$L__BB0_13;
	and.b32  	%r7, %r54, 7;
	setp.lt.u32 	%p5, %r4, 8;
	@%p5 bra 	$L__BB0_7;
	add.s32 	%r76, %r131, %r2;
	mul.wide.u32 	%rd35, %r76, 4;
	add.s64 	%rd36, %rd1, %rd35;
	ld.global.f32 	%f17, [%rd36];
	shl.b32 	%r77, %r131, 2;
	add.s32 	%r78, %r3, %r77;
	st.shared.f32 	[%r78], %f17;
	add.s32 	%r79, %r76, 1;
	mul.wide.u32 	%rd37, %r79, 4;
	add.s64 	%rd38, %rd1, %rd37;
	ld.global.f32 	%f18, [%rd38];
	st.shared.f32 	[%r78+4], %f18;
	add.s32 	%r80, %r76, 2;
	mul.wide.u32 	%rd39, %r80, 4;
	add.s64 	%rd40, %rd1, %rd39;
	ld.global.f32 	%f19, [%rd40];
	st.shared.f32 	[%r78+8], %f19;
	add.s32 	%r81, %r76, 3;
	mul.wide.u32 	%rd41, %r81, 4;
	add.s64 	%rd42, %rd1, %rd41;
	ld.global.f32 	%f20, [%rd42];
	st.shared.f32 	[%r78+12], %f20;
	add.s32 	%r82, %r76, 4;
	mul.wide.u32 	%rd43, %r82, 4;
	add.s64 	%rd44, %rd1, %rd43;
	ld.global.f32 	%f21, [%rd44];
	st.shared.f32 	[%r78+16], %f21;
	add.s32 	%r83, %r76, 5;
	mul.wide.u32 	%rd45, %r83, 4;
	add.s64 	%rd46, %rd1, %rd45;
	ld.global.f32 	%f22, [%rd46];
	st.shared.f32 	[%r78+20], %f22;
	add.s32 	%r84, %r76, 6;
	mul.wide.u32 	%rd47, %r84, 4;
	add.s64 	%rd48, %rd1, %rd47;
	ld.global.f32 	%f23, [%rd48];
	st.shared.f32 	[%r78+24], %f23;
	add.s32 	%r85, %r76, 7;
	mul.wide.u32 	%rd49, %r85, 4;
	add.s64 	%rd50, %rd1, %rd49;
	ld.global.f32 	%f24, [%rd50];
	st.shared.f32 	[%r78+28], %f24;
	add.s32 	%r131, %r131, 8;
$L__BB0_7:
	setp.eq.s32 	%p6, %r7, 0;
	@%p6 bra 	$L__BB0_13;
	and.b32  	%r10, %r54, 3;
	setp.lt.u32 	%p7, %r7, 4;
	@%p7 bra 	$L__BB0_10;
	add.s32 	%r86, %r131, %r2;
	mul.wide.u32 	%rd51, %r86, 4;
	add.s64 	%rd52, %rd1, %rd51;
	ld.global.f32 	%f25, [%rd52];
	shl.b32 	%r87, %r131, 2;
	add.s32 	%r88, %r3, %r87;
	st.shared.f32 	[%r88], %f25;
	add.s32 	%r89, %r86, 1;
	mul.wide.u32 	%rd53, %r89, 4;
	add.s64 	%rd54, %rd1, %rd53;
	ld.global.f32 	%f26, [%rd54];
	st.shared.f32 	[%r88+4], %f26;
	add.s32 	%r90, %r86, 2;
	mul.wide.u32 	%rd55, %r90, 4;
	add.s64 	%rd56, %rd1, %rd55;
	ld.global.f32 	%f27, [%rd56];
	st.shared.f32 	[%r88+8], %f27;
	add.s32 	%r91, %r86, 3;
	mul.wide.u32 	%rd57, %r91, 4;
	add.s64 	%rd58, %rd1, %rd57;
	ld.global.f32 	%f28, [%rd58];
	st.shared.f32 	[%r88+12], %f28;
	add.s32 	%r131, %r131, 4;
$L__BB0_10:
	setp.eq.s32 	%p8, %r10, 0;
	@%p8 bra 	$L__BB0_13;
	shl.b32 	%r92, %r131, 2;
	mad.lo.s32 	%r93, %r1, 24, %r92;
	add.s32 	%r136, %r56, %r93;
	add.s32 	%r135, %r131, %r2;
	neg.s32 	%r134, %r10;
$L__BB0_12:
	.pragma "nounroll";
	mul.wide.u32 	%rd59, %r135, 4;
	add.s64 	%rd60, %rd1, %rd59;
	ld.global.f32 	%f29, [%rd60];
	st.shared.f32 	[%r136], %f29;
	add.s32 	%r136, %r136, 4;
	add.s32 	%r135, %r135, 1;
	add.s32 	%r134, %r134, 1;
	setp.ne.s32 	%p9, %r134, 0;
	@%p9 bra 	$L__BB0_12;
$L__BB0_13:
	setp.lt.u32 	%p10, %r54, 16;
	mov.b32 	%r138, 0;
	@%p10 bra 	$L__BB0_16;
	and.b32  	%r138, %r54, 2147483632;
	neg.s32 	%r144, %r138;
	add.s32 	%r143, %r3, 32;
$L__BB0_15:
	.pragma "nounroll";
	ld.shared.f32 	%f30, [%r143+-32];
	add.f32 	%f31, %f30, %f30;
	st.shared.f32 	[%r143+-32], %f31;
	ld.shared.f32 	%f32, [%r143+-28];
	add.f32 	%f33, %f32, %f32;
	st.shared.f32 	[%r143+-28], %f33;
	ld.shared.f32 	%f34, [%r143+-24];
	add.f32 	%f35, %f34, %f34;
	st.shared.f32 	[%r143+-24], %f35;
	ld.shared.f32 	%f36, [%r143+-20];
	add.f32 	%f37, %f36, %f36;
	st.shared.f32 	[%r143+-20], %f37;
	ld.shared.f32 	%f38, [%r143+-16];
	add.f32 	%f39, %f38, %f38;
	st.shared.f32 	[%r143+-16], %f39;
	ld.shared.f32 	%f40, [%r143+-12];
	add.f32 	%f41, %f40, %f40;
	st.shared.f32 	[%r143+-12], %f41;
	ld.shared.f32 	%f42, [%r143+-8];
	add.f32 	%f43, %f42, %f42;
	st.shared.f32 	[%r143+-8], %f43;
	ld.shared.f32 	%f44, [%r143+-4];
	add.f32 	%f45, %f44, %f44;
	st.shared.f32 	[%r143+-4], %f45;
	ld.shared.f32 	%f46, [%r143];
	add.f32 	%f47, %f46, %f46;
	st.shared.f32 	[%r143], %f47;
	ld.shared.f32 	%f48, [%r143+4];
	add.f32 	%f49, %f48, %f48;
	st.shared.f32 	[%r143+4], %f49;
	ld.shared.f32 	%f50, [%r143+8];
	add.f32 	%f51, %f50, %f50;
	st.shared.f32 	[%r143+8], %f51;
	ld.shared.f32 	%f52, [%r143+12];
	add.f32 	%f53, %f52, %f52;
	st.shared.f32 	[%r143+12], %f53;
	ld.shared.f32 	%f54, [%r143+16];
	add.f32 	%f55, %f54, %f54;
	st.shared.f32 	[%r143+16], %f55;
	ld.shared.f32 	%f56, [%r143+20];
	add.f32 	%f57, %f56, %f56;
	st.shared.f32 	[%r143+20], %f57;
	ld.shared.f32 	%f58, [%r143+24];
	add.f32 	%f59, %f58, %f58;
	st.shared.f32 	[%r143+24], %f59;
	ld.shared.f32 	%f60, [%r143+28];
	add.f32 	%f61, %f60, %f60;
	st.shared.f32 	[%r143+28], %f61;
	add.s32 	%r144, %r144, 16;
	add.s32 	%r143, %r143, 64;
	setp.eq.s32 	%p11, %r144, 0;
	@%p11 bra 	$L__BB0_16;
	bra.uni 	$L__BB0_15;
$L__BB0_16:
	setp.eq.s32 	%p12, %r4, 0;
	@%p12 bra 	$L__BB0_25;
	and.b32  	%r28, %r54, 7;
	setp.lt.u32 	%p13, %r4, 8;
	@%p13 bra 	$L__BB0_19;
	shl.b32 	%r98, %r138, 2;
	add.s32 	%r99, %r3, %r98;
	ld.shared.f32 	%f62, [%r99];
	add.f32 	%f63, %f62, %f62;
	st.shared.f32 	[%r99], %f63;
	ld.shared.f32 	%f64, [%r99+4];
	add.f32 	%f65, %f64, %f64;
	st.shared.f32 	[%r99+4], %f65;
	ld.shared.f32 	%f66, [%r99+8];
	add.f32 	%f67, %f66, %f66;
	st.shared.f32 	[%r99+8], %f67;
	ld.shared.f32 	%f68, [%r99+12];
	add.f32 	%f69, %f68, %f68;
	st.shared.f32 	[%r99+12], %f69;
	ld.shared.f32 	%f70, [%r99+16];
	add.f32 	%f71, %f70, %f70;
	st.shared.f32 	[%r99+16], %f71;
	ld.shared.f32 	%f72, [%r99+20];
	add.f32 	%f73, %f72, %f72;
	st.shared.f32 	[%r99+20], %f73;
	ld.shared.f32 	%f74, [%r99+24];
	add.f32 	%f75, %f74, %f74;
	st.shared.f32 	[%r99+24], %f75;
	ld.shared.f32 	%f76, [%r99+28];
	add.f32 	%f77, %f76, %f76;
	st.shared.f32 	[%r99+28], %f77;
	add.s32 	%r138, %r138, 8;
$L__BB0_19:
	setp.eq.s32 	%p14, %r28, 0;
	@%p14 bra 	$L__BB0_25;
	and.b32  	%r31, %r54, 3;
	setp.lt.u32 	%p15, %r28, 4;
	@%p15 bra 	$L__BB0_22;
	shl.b32 	%r100, %r138, 2;
	add.s32 	%r101, %r3, %r100;
	ld.shared.f32 	%f78, [%r101];
	add.f32 	%f79, %f78, %f78;
	st.shared.f32 	[%r101], %f79;
	ld.shared.f32 	%f80, [%r101+4];
	add.f32 	%f81, %f80, %f80;
	st.shared.f32 	[%r101+4], %f81;
	ld.shared.f32 	%f82, [%r101+8];
	add.f32 	%f83, %f82, %f82;
	st.shared.f32 	[%r101+8], %f83;
	ld.shared.f32 	%f84, [%r101+12];
	add.f32 	%f85, %f84, %f84;
	st.shared.f32 	[%r101+12], %f85;
	add.s32 	%r138, %r138, 4;
$L__BB0_22:
	setp.eq.s32 	%p16, %r31, 0;
	@%p16 bra 	$L__BB0_25;
	shl.b32 	%r102, %r138, 2;
	mad.lo.s32 	%r103, %r1, 24, %r102;
	add.s32 	%r142, %r56, %r103;
	neg.s32 	%r141, %r31;
$L__BB0_24:
	.pragma "nounroll";
	ld.shared.f32 	%f86, [%r142];
	add.f32 	%f87, %f86, %f86;
	st.shared.f32 	[%r142], %f87;
	add.s32 	%r142, %r142, 4;
	add.s32 	%r141, %r141, 1;
	setp.ne.s32 	%p17, %r141, 0;
	@%p17 bra 	$L__BB0_24;
$L__BB0_25:
	and.b32  	%r40, %r54, 7;
	setp.lt.u32 	%p18, %r54, 8;
	mov.b32 	%r146, 0;
	@%p18 bra 	$L__BB0_28;
	and.b32  	%r146, %r54, 2147483640;
	mov.b32 	%r145, 0;
$L__BB0_27:
	.pragma "nounroll";
	shl.b32 	%r107, %r145, 2;
	add.s32 	%r108, %r3, %r107;
	ld.shared.f32 	%f88, [%r108];
	add.s32 	%r109, %r145, %r2;
	mul.wide.u32 	%rd61, %r109, 4;
	add.s64 	%rd62, %rd1, %rd61;
	st.global.f32 	[%rd62], %f88;
	ld.shared.f32 	%f89, [%r108+4];
	add.s32 	%r110, %r109, 1;
	mul.wide.u32 	%rd63, %r110, 4;
	add.s64 	%rd64, %rd1, %rd63;
	st.global.f32 	[%rd64], %f89;
	ld.shared.f32 	%f90, [%r108+8];
	add.s32 	%r111, %r109, 2;
	mul.wide.u32 	%rd65, %r111, 4;
	add.s64 	%rd66, %rd1, %rd65;
	st.global.f32 	[%rd66], %f90;
	ld.shared.f32 	%f91, [%r108+12];
	add.s32 	%r112, %r109, 3;
	mul.wide.u32 	%rd67, %r112, 4;
	add.s64 	%rd68, %rd1, %rd67;
	st.global.f32 	[%rd68], %f91;
	ld.shared.f32 	%f92, [%r108+16];
	add.s32 	%r113, %r109, 4;
	mul.wide.u32 	%rd69, %r113, 4;
	add.s64 	%rd70, %rd1, %rd69;
	st.global.f32 	[%rd70], %f92;
	ld.shared.f32 	%f93, [%r108+20];
	add.s32 	%r114, %r109, 5;
	mul.wide.u32 	%rd71, %r114, 4;
	add.s64 	%rd72, %rd1, %rd71;
	st.global.f32 	[%rd72], %f93;
	ld.shared.f32 	%f94, [%r108+24];
	add.s32 	%r115, %r109, 6;
	mul.wide.u32 	%rd73, %r115, 4;
	add.s64 	%rd74, %rd1, %rd73;
	st.global.f32 	[%rd74], %f94;
	ld.shared.f32 	%f95, [%r108+28];
	add.s32 	%r116, %r109, 7;
	mul.wide.u32 	%rd75, %r116, 4;
	add.s64 	%rd76, %rd1, %rd75;
	st.global.f32 	[%rd76], %f95;
	add.s32 	%r145, %r145, 8;
	setp.ne.s32 	%p19, %r145, %r146;
	@%p19 bra 	$L__BB0_27;
$L__BB0_28:
	setp.eq.s32 	%p20, %r40, 0;
	@%p20 bra 	$L__BB0_36;
	and.b32  	%r49, %r54, 3;
	setp.lt.u32 	%p21, %r40, 4;
	@%p21 bra 	$L__BB0_31;
	shl.b32 	%r117, %r146, 2;
	add.s32 	%r118, %r3, %r117;
	ld.shared.f32 	%f96, [%r118];
	add.s32 	%r119, %r146, %r2;
	mul.wide.u32 	%rd77, %r119, 4;
	add.s64 	%rd78, %rd1, %rd77;
	st.global.f32 	[%rd78], %f96;
	ld.shared.f32 	%f97, [%r118+4];
	add.s32 	%r120, %r119, 1;
	mul.wide.u32 	%rd79, %r120, 4;
	add.s64 	%rd80, %rd1, %rd79;
	st.global.f32 	[%rd80], %f97;
	ld.shared.f32 	%f98, [%r118+8];
	add.s32 	%r121, %r119, 2;
	mul.wide.u32 	%rd81, %r121, 4;
	add.s64 	%rd82, %rd1, %rd81;
	st.global.f32 	[%rd82], %f98;
	ld.shared.f32 	%f99, [%r118+12];
	add.s32 	%r122, %r119, 3;
	mul.wide.u32 	%rd83, %r122, 4;
	add.s64 	%rd84, %rd1, %rd83;
	st.global.f32 	[%rd84], %f99;
	add.s32 	%r146, %r146, 4;
$L__BB0_31:
	setp.eq.s32 	%p22, %r49, 0;
	@%p22 bra 	$L__BB0_36;
	setp.eq.s32 	%p23, %r49, 1;
	@%p23 bra 	$L__BB0_34;
	shl.b32 	%r123, %r146, 2;
	add.s32 	%r124, %r3, %r123;
	ld.shared.f32 	%f100, [%r124];
	add.s32 	%r125, %r146, %r2;
	mul.wide.u32 	%rd85, %r125, 4;
	add.s64 	%rd86, %rd1, %rd85;
	st.global.f32 	[%rd86], %f100;
	ld.shared.f32 	%f101, [%r124+4];
	add.s32 	%r126, %r125, 1;
	mul.wide.u32 	%rd87, %r126, 4;
	add.s64 	%rd88, %rd1, %rd87;
	st.global.f32 	[%rd88], %f101;
	add.s32 	%r146, %r146, 2;
$L__BB0_34:
	and.b32  	%r127, %r54, 1;
	setp.eq.b32 	%p24, %r127, 1;
	not.pred 	%p25, %p24;
	@%p25 bra 	$L__BB0_36;
	shl.b32 	%r128, %r146, 2;
	add.s32 	%r129, %r3, %r128;
	ld.shared.f32 	%f102, [%r129];
	add.s32 	%r130, %r146, %r2;
	mul.wide.u32 	%rd89, %r130, 4;
	add.s64 	%rd90, %rd1, %rd89;
	st.global.f32 	[%rd90], %f102;
$L__BB0_36:
	ret;

}
	// .globl	_Z27BankConflictRowMajorPaddingiiPf
.visible .entry _Z27BankConflictRowMajorPaddingiiPf(
	.param .u32 _Z27BankConflictRowMajorPaddingiiPf_param_0,
	.param .u32 _Z27BankConflictRowMajorPaddingiiPf_param_1,
	.param .u64 .ptr .align 1 _Z27BankConflictRowMajorPaddingiiPf_param_2
)
{
	.reg .pred 	%p<26>;
	.reg .b32 	%r<149>;
	.reg .b32 	%f<103>;
	.reg .b64 	%rd<91>;
	// demoted variable
	.shared .align 4 .b8 _ZZ27BankConflictRowMajorPaddingiiPfE6shareA[896];
	ld.param.u32 	%r54, [_Z27BankConflictRowMajorPaddingiiPf_param_1];
	ld.param.u64 	%rd2, [_Z27BankConflictRowMajorPaddingiiPf_param_2];
	cvta.to.global.u64 	%rd1, %rd2;
	setp.lt.s32 	%p1, %r54, 1;
	@%p1 bra 	$L__BB1_36;
	mov.u32 	%r1, %tid.x;
	mul.lo.s32 	%r2, %r54, %r1;
	mov.u32 	%r56, _ZZ27BankConflictRowMajorPaddingiiPfE6shareA;
	mad.lo.s32 	%r3, %r1, 28, %r56;
	and.b32  	%r4, %r54, 15;
	setp.lt.u32 	%p2, %r54, 16;
	mov.b32 	%r131, 0;
	@%p2 bra 	$L__BB1_4;
	and.b32  	%r131, %r54, 2147483632;
	mov.b32 	%r137, 0;
$L__BB1_3:
	.pragma "nounroll";
	add.s32 	%r58, %r137, %r2;
	mul.wide.u32 	%rd3, %r58, 4;
	add.s64 	%rd4, %rd1, %rd3;
	ld.global.f32 	%f1, [%rd4];
	shl.b32 	%r59, %r137, 2;
	add.s32 	%r60, %r3, %r59;
	st.shared.f32 	[%r60], %f1;
	add.s32 	%r61, %r58, 1;
	mul.wide.u32 	%rd5, %r61, 4;
	add.s64 	%rd6, %rd1, %rd5;
	ld.global.f32 	%f2, [%rd6];
	st.shared.f32 	[%r60+4], %f2;
	add.s32 	%r62, %r58, 2;
	mul.wide.u32 	%rd7, %r62, 4;
	add.s64 	%rd8, %rd1, %rd7;
	ld.global.f32 	%f3, [%rd8];
	st.shared.f32 	[%r60+8], %f3;
	add.s32 	%r63, %r58, 3;
	mul.wide.u32 	%rd9, %r63, 4;
	add.s64 	%rd10, %rd1, %rd9;
	ld.global.f32 	%f4, [%rd10];
	st.shared.f32 	[%r60+12], %f4;
	add.s32 	%r64, %r58, 4;
	mul.wide.u32 	%rd11, %r64, 4;
	add.s64 	%rd12, %rd1, %rd11;
	ld.global.f32 	%f5, [%rd12];
	st.shared.f32 	[%r60+16], %f5;
	add.s32 	%r65, %r58, 5;
	mul.wide.u32 	%rd13, %r65, 4;
	add.s64 	%rd14, %rd1, %rd13;
	ld.global.f32 	%f6, [%rd14];
	st.shared.f32 	[%r60+20], %f6;
	add.s32 	%r66, %r58, 6;
	mul.wide.u32 	%rd15, %r66, 4;
	add.s64 	%rd16, %rd1, %rd15;
	ld.global.f32 	%f7, [%rd16];
	st.shared.f32 	[%r60+24], %f7;
	add.s32 	%r67, %r58, 7;
	mul.wide.u32 	%rd17, %r67, 4;
	add.s64 	%rd18, %rd1, %rd17;
	ld.global.f32 	%f8, [%rd18];
	st.shared.f32 	[%r60+28], %f8;
	add.s32 	%r68, %r58, 8;
	mul.wide.u32 	%rd19, %r68, 4;
	add.s64 	%rd20, %rd1, %rd19;
	ld.global.f32 	%f9, [%rd20];
	st.shared.f32 	[%r60+32], %f9;
	add.s32 	%r69, %r58, 9;
	mul.wide.u32 	%rd21, %r69, 4;
	add.s64 	%rd22, %rd1, %rd21;
	ld.global.f32 	%f10, [%rd22];
	st.shared.f32 	[%r60+36], %f10;
	add.s32 	%r70, %r58, 10;
	mul.wide.u32 	%rd23, %r70, 4;
	add.s64 	%rd24, %rd1, %rd23;
	ld.global.f32 	%f11, [%rd24];
	st.shared.f32 	[%r60+40], %f11;
	add.s32 	%r71, %r58, 11;
	mul.wide.u32 	%rd25, %r71, 4;
	add.s64 	%rd26, %rd1, %rd25;
	ld.global.f32 	%f12, [%rd26];
	st.shared.f32 	[%r60+44], %f12;
	add.s32 	%r72, %r58, 12;
	mul.wide.u32 	%rd27, %r72, 4;
	add.s64 	%rd28, %rd1, %rd27;
	ld.global.f32 	%f13, [%rd28];
	st.shared.f32 	[%r60+48], %f13;
	add.s32 	%r73, %r58, 13;
	mul.wide.u32 	%rd29, %r73, 4;
	add.s64 	%rd30, %rd1, %rd29;
	ld.global.f32 	%f14, [%rd30];
	st.shared.f32 	[%r60+52], %f14;
	add.s32 	%r74, %r58, 14;
	mul.wide.u32 	%rd31, %r74, 4;
	add.s64 	%rd32, %rd1, %rd31;
	ld.global.f32 	%f15, [%rd32];
	st.shared.f32 	[%r60+56], %f15;
	add.s32 	%r75, %r58, 15;
	mul.wide.u32 	%rd33, %r75, 4;
	add.s64 	%rd34, %rd1, %rd33;
	ld.global.f32 	%f16, [%rd34];
	st.shared.f32 	[%r60+60], %f16;
	add.s32 	%r137, %r137, 16;
	setp.eq.s32 	%p3, %r137, %r131;
	@%p3 bra 	$L__BB1_4;
	bra.uni 	$L__BB1_3;
$L__BB1_4:
	setp.eq.s32 	%p4, %r4, 0;
	@%p4 bra 	$L__BB1_13;
	and.b32  	%r7, %r54, 7;
	setp.lt.u32 	%p5, %r4, 8;
	@%p5 bra 	$L__BB1_7;
	add.s32 	%r76, %r131, %r2;
	mul.wide.u32 	%rd35, %r76, 4;
	add.s64 	%rd36, %rd1, %rd35;
	ld.global.f32 	%f17, [%rd36];
	shl.b32 	%r77, %r131, 2;
	add.s32 	%r78, %r3, %r77;
	st.shared.f32 	[%r78], %f17;
	add.s32 	%r79, %r76, 1;
	mul.wide.u32 	%rd37, %r79, 4;
	add.s64 	%rd38, %rd1, %rd37;
	ld.global.f32 	%f18, [%rd38];
	st.shared.f32 	[%r78+4], %f18;
	add.s32 	%r80, %r76, 2;
	mul.wide.u32 	%rd39, %r80, 4;
	add.s64 	%rd40, %rd1, %rd39;
	ld.global.f32 	%f19, [%rd40];
	st.shared.f32 	[%r78+8], %f19;
	add.s32 	%r81, %r76, 3;
	mul.wide.u32 	%rd41, %r81, 4;
	add.s64 	%rd42, %rd1, %rd41;
	ld.global.f32 	%f20, [%rd42];
	st.shared.f32 	[%r78+12], %f20;
	add.s32 	%r82, %r76, 4;
	mul.wide.u32 	%rd43, %r82, 4;
	add.s64 	%rd44, %rd1, %rd43;
	ld.global.f32 	%f21, [%rd44];
	st.shared.f32 	[%r78+16], %f21;
	add.s32 	%r83, %r76, 5;
	mul.wide.u32 	%rd45, %r83, 4;
	add.s64 	%rd46, %rd1, %rd45;
	ld.global.f32 	%f22, [%rd46];
	st.shared.f32 	[%r78+20], %f22;
	add.s32 	%r84, %r76, 6;
	mul.wide.u32 	%rd47, %r84, 4;
	add.s64 	%rd48, %rd1, %rd47;
	ld.global.f32 	%f23, [%rd48];
	st.shared.f32 	[%r78+24], %f23;
	add.s32 	%r85, %r76, 7;
	mul.wide.u32 	%rd49, %r85, 4;
	add.s64 	%rd50, %rd1, %rd49;
	ld.global.f32 	%f24, [%rd50];
	st.shared.f32 	[%r78+28], %f24;
	add.s32 	%r131, %r131, 8;
$L__BB1_7:
	setp.eq.s32 	%p6, %r7, 0;
	@%p6 bra 	$L__BB1_13;
	and.b32  	%r10, %r54, 3;
	setp.lt.u32 	%p7, %r7, 4;
	@%p7 bra 	$L__BB1_10;
	add.s32 	%r86, %r131, %r2;
	mul.wide.u32 	%rd51, %r86, 4;
	add.s64 	%rd52, %rd1, %rd51;
	ld.global.f32 	%f25, [%rd52];
	shl.b32 	%r87, %r131, 2;
	add.s32 	%r88, %r3, %r87;
	st.shared.f32 	[%r88], %f25;
	add.s32 	%r89, %r86, 1;
	mul.wide.u32 	%rd53, %r89, 4;
	add.s64 	%rd54, %rd1, %rd53;
	ld.global.f32 	%f26, [%rd54];
	st.shared.f32 	[%r88+4], %f26;
	add.s32 	%r90, %r86, 2;
	mul.wide.u32 	%rd55, %r90, 4;
	add.s64 	%rd56, %rd1, %rd55;
	ld.global.f32 	%f27, [%rd56];
	st.shared.f32 	[%r88+8], %f27;
	add.s32 	%r91, %r86, 3;
	mul.wide.u32 	%rd57, %r91, 4;
	add.s64 	%rd58, %rd1, %rd57;
	ld.global.f32 	%f28, [%rd58];
	st.shared.f32 	[%r88+12], %f28;
	add.s32 	%r131, %r131, 4;
$L__BB1_10:
	setp.eq.s32 	%p8, %r10, 0;
	@%p8 bra 	$L__BB1_13;
	shl.b32 	%r92, %r131, 2;
	mad.lo.s32 	%r93, %r1, 28, %r92;
	add.s32 	%r136, %r56, %r93;
	add.s32 	%r135, %r131, %r2;
	neg.s32 	%r134, %r10;
$L__BB1_12:
	.pragma "nounroll";
	mul.wide.u32 	%rd59, %r135, 4;
	add.s64 	%rd60, %rd1, %rd59;
	ld.global.f32 	%f29, [%rd60];
	st.shared.f32 	[%r136], %f29;
	add.s32 	%r136, %r136, 4;
	add.s32 	%r135, %r135, 1;
	add.s32 	%r134, %r134, 1;
	setp.ne.s32 	%p9, %r134, 0;
	@%p9 bra 	$L__BB1_12;
$L__BB1_13:
	setp.lt.u32 	%p10, %r54, 16;
	mov.b32 	%r138, 0;
	@%p10 bra 	$L__BB1_16;
	and.b32  	%r138, %r54, 2147483632;
	neg.s32 	%r144, %r138;
	add.s32 	%r143, %r3, 32;
$L__BB1_15:
	.pragma "nounroll";
	ld.shared.f32 	%f30, [%r143+-32];
	add.f32 	%f31, %f30, %f30;
	st.shared.f32 	[%r143+-32], %f31;
	ld.shared.f32 	%f32, [%r143+-28];
	add.f32 	%f33, %f32, %f32;
	st.shared.f32 	[%r143+-28], %f33;
	ld.shared.f32 	%f34, [%r143+-24];
	add.f32 	%f35, %f34, %f34;
	st.shared.f32 	[%r143+-24], %f35;
	ld.shared.f32 	%f36, [%r143+-20];
	add.f32 	%f37, %f36, %f36;
	st.shared.f32 	[%r143+-20], %f37;
	ld.shared.f32 	%f38, [%r143+-16];
	add.f32 	%f39, %f38, %f38;
	st.shared.f32 	[%r143+-16], %f39;
	ld.shared.f32 	%f40, [%r143+-12];
	add.f32 	%f41, %f40, %f40;
	st.shared.f32 	[%r143+-12], %f41;
	ld.shared.f32 	%f42, [%r143+-8];
	add.f32 	%f43, %f42, %f42;
	st.shared.f32 	[%r143+-8], %f43;
	ld.shared.f32 	%f44, [%r143+-4];
	add.f32 	%f45, %f44, %f44;
	st.shared.f32 	[%r143+-4], %f45;
	ld.shared.f32 	%f46, [%r143];
	add.f32 	%f47, %f46, %f46;
	st.shared.f32 	[%r143], %f47;
	ld.shared.f32 	%f48, [%r143+4];
	add.f32 	%f49, %f48, %f48;
	st.shared.f32 	[%r143+4], %f49;
	ld.shared.f32 	%f50, [%r143+8];
	add.f32 	%f51, %f50, %f50;
	st.shared.f32 	[%r143+8], %f51;
	ld.shared.f32 	%f52, [%r143+12];
	add.f32 	%f53, %f52, %f52;
	st.shared.f32 	[%r143+12], %f53;
	ld.shared.f32 	%f54, [%r143+16];
	add.f32 	%f55, %f54, %f54;
	st.shared.f32 	[%r143+16], %f55;
	ld.shared.f32 	%f56, [%r143+20];
	add.f32 	%f57, %f56, %f56;
	st.shared.f32 	[%r143+20], %f57;
	ld.shared.f32 	%f58, [%r143+24];
	add.f32 	%f59, %f58, %f58;
	st.shared.f32 	[%r143+24], %f59;
	ld.shared.f32 	%f60, [%r143+28];
	add.f32 	%f61, %f60, %f60;
	st.shared.f32 	[%r143+28], %f61;
	add.s32 	%r144, %r144, 16;
	add.s32 	%r143, %r143, 64;
	setp.eq.s32 	%p11, %r144, 0;
	@%p11 bra 	$L__BB1_16;
	bra.uni 	$L__BB1_15;
$L__BB1_16:
	setp.eq.s32 	%p12, %r4, 0;
	@%p12 bra 	$L__BB1_25;
	and.b32  	%r28, %r54, 7;
	setp.lt.u32 	%p13, %r4, 8;
	@%p13 bra 	$L__BB1_19;
	shl.b32 	%r98, %r138, 2;
	add.s32 	%r99, %r3, %r98;
	ld.shared.f32 	%f62, [%r99];
	add.f32 	%f63, %f62, %f62;
	st.shared.f32 	[%r99], %f63;
	ld.shared.f32 	%f64, [%r99+4];
	add.f32 	%f65, %f64, %f64;
	st.shared.f32 	[%r99+4], %f65;
	ld.shared.f32 	%f66, [%r99+8];
	add.f32 	%f67, %f66, %f66;
	st.shared.f32 	[%r99+8], %f67;
	ld.shared.f32 	%f68, [%r99+12];
	add.f32 	%f69, %f68, %f68;
	st.shared.f32 	[%r99+12], %f69;
	ld.shared.f32 	%f70, [%r99+16];
	add.f32 	%f71, %f70, %f70;
	st.shared.f32 	[%r99+16], %f71;
	ld.shared.f32 	%f72, [%r99+20];
	add.f32 	%f73, %f72, %f72;
	st.shared.f32 	[%r99+20], %f73;
	ld.shared.f32 	%f74, [%r99+24];
	add.f32 	%f75, %f74, %f74;
	st.shared.f32 	[%r99+24], %f75;
	ld.shared.f32 	%f76, [%r99+28];
	add.f32 	%f77, %f76, %f76;
	st.shared.f32 	[%r99+28], %f77;
	add.s32 	%r138, %r138, 8;
$L__BB1_19:
	setp.eq.s32 	%p14, %r28, 0;
	@%p14 bra 	$L__BB1_25;
	and.b32  	%r31, %r54, 3;
	setp.lt.u32 	%p15, %r28, 4;
	@%p15 bra 	$L__BB1_22;
	shl.b32 	%r100, %r138, 2;
	add.s32 	%r101, %r3, %r100;
	ld.shared.f32 	%f78, [%r101];
	add.f32 	%f79, %f78, %f78;
	st.shared.f32 	[%r101], %f79;
	ld.shared.f32 	%f80, [%r101+4];
	add.f32 	%f81, %f80, %f80;
	st.shared.f32 	[%r101+4], %f81;
	ld.shared.f32 	%f82, [%r101+8];
	add.f32 	%f83, %f82, %f82;
	st.shared.f32 	[%r101+8], %f83;
	ld.shared.f32 	%f84, [%r101+12];
	add.f32 	%f85, %f84, %f84;
	st.shared.f32 	[%r101+12], %f85;
	add.s32 	%r138, %r138, 4;
$L__BB1_22:
	setp.eq.s32 	%p16, %r31, 0;
	@%p16 bra 	$L__BB1_25;
	shl.b32 	%r102, %r138, 2;
	mad.lo.s32 	%r103, %r1, 28, %r102;
	add.s32 	%r142, %r56, %r103;
	neg.s32 	%r141, %r31;
$L__BB1_24:
	.pragma "nounroll";
	ld.shared.f32 	%f86, [%r142];
	add.f32 	%f87, %f86, %f86;
	st.shared.f32 	[%r142], %f87;
	add.s32 	%r142, %r142, 4;
	add.s32 	%r141, %r141, 1;
	setp.ne.s32 	%p17, %r141, 0;
	@%p17 bra 	$L__BB1_24;
$L__BB1_25:
	and.b32  	%r40, %r54, 7;
	setp.lt.u32 	%p18, %r54, 8;
	mov.b32 	%r146, 0;
	@%p18 bra 	$L__BB1_28;
	and.b32  	%r146, %r54, 2147483640;
	mov.b32 	%r145, 0;
$L__BB1_27:
	.pragma "nounroll";
	shl.b32 	%r107, %r145, 2;
	add.s32 	%r108, %r3, %r107;
	ld.shared.f32 	%f88, [%r108];
	add.s32 	%r109, %r145, %r2;
	mul.wide.u32 	%rd61, %r109, 4;
	add.s64 	%rd62, %rd1, %rd61;
	st.global.f32 	[%rd62], %f88;
	ld.shared.f32 	%f89, [%r108+4];
	add.s32 	%r110, %r109, 1;
	mul.wide.u32 	%rd63, %r110, 4;
	add.s64 	%rd64, %rd1, %rd63;
	st.global.f32 	[%rd64], %f89;
	ld.shared.f32 	%f90, [%r108+8];
	add.s32 	%r111, %r109, 2;
	mul.wide.u32 	%rd65, %r111, 4;
	add.s64 	%rd66, %rd1, %rd65;
	st.global.f32 	[%rd66], %f90;
	ld.shared.f32 	%f91, [%r108+12];
	add.s32 	%r112, %r109, 3;
	mul.wide.u32 	%rd67, %r112, 4;
	add.s64 	%rd68, %rd1, %rd67;
	st.global.f32 	[%rd68], %f91;
	ld.shared.f32 	%f92, [%r108+16];
	add.s32 	%r113, %r109, 4;
	mul.wide.u32 	%rd69, %r113, 4;
	add.s64 	%rd70, %rd1, %rd69;
	st.global.f32 	[%rd70], %f92;
	ld.shared.f32 	%f93, [%r108+20];
	add.s32 	%r114, %r109, 5;
	mul.wide.u32 	%rd71, %r114, 4;
	add.s64 	%rd72, %rd1, %rd71;
	st.global.f32 	[%rd72], %f93;
	ld.shared.f32 	%f94, [%r108+24];
	add.s32 	%r115, %r109, 6;
	mul.wide.u32 	%rd73, %r115, 4;
	add.s64 	%rd74, %rd1, %rd73;
	st.global.f32 	[%rd74], %f94;
	ld.shared.f32 	%f95, [%r108+28];
	add.s32 	%r116, %r109, 7;
	mul.wide.u32 	%rd75, %r116, 4;
	add.s64 	%rd76, %rd1, %rd75;
	st.global.f32 	[%rd76], %f95;
	add.s32 	%r145, %r145, 8;
	setp.ne.s32 	%p19, %r145, %r146;
	@%p19 bra 	$L__BB1_27;
$L__BB1_28:
	setp.eq.s32 	%p20, %r40, 0;
	@%p20 bra 	$L__BB1_36;
	and.b32  	%r49, %r54, 3;
	setp.lt.u32 	%p21, %r40, 4;
	@%p21 bra 	$L__BB1_31;
	shl.b32 	%r117, %r146, 2;
	add.s32 	%r118, %r3, %r117;
	ld.shared.f32 	%f96, [%r118];
	add.s32 	%r119, %r146, %r2;
	mul.wide.u32 	%rd77, %r119, 4;
	add.s64 	%rd78, %rd1, %rd77;
	st.global.f32 	[%rd78], %f96;
	ld.shared.f32 	%f97, [%r118+4];
	add.s32 	%r120, %r119, 1;
	mul.wide.u32 	%rd79, %r120, 4;
	add.s64 	%rd80, %rd1, %rd79;
	st.global.f32 	[%rd80], %f97;
	ld.shared.f32 	%f98, [%r118+8];
	add.s32 	%r121, %r119, 2;
	mul.wide.u32 	%rd81, %r121, 4;
	add.s64 	%rd82, %rd1, %rd81;
	st.global.f32 	[%rd82], %f98;
	ld.shared.f32 	%f99, [%r118+12];
	add.s32 	%r122, %r119, 3;
	mul.wide.u32 	%rd83, %r122, 4;
	add.s64 	%rd84, %rd1, %rd83;
	st.global.f32 	[%rd84], %f99;
	add.s32 	%r146, %r146, 4;
$L__BB1_31:
	setp.eq.s32 	%p22, %r49, 0;
	@%p22 bra 	$L__BB1_36;
	setp.eq.s32 	%p23, %r49, 1;
	@%p23 bra 	$L__BB1_34;
	shl.b32 	%r123, %r146, 2;
	add.s32 	%r124, %r3, %r123;
	ld.shared.f32 	%f100, [%r124];
	add.s32 	%r125, %r146, %r2;
	mul.wide.u32 	%rd85, %r125, 4;
	add.s64 	%rd86, %rd1, %rd85;
	st.global.f32 	[%rd86], %f100;
	ld.shared.f32 	%f101, [%r124+4];
	add.s32 	%r126, %r125, 1;
	mul.wide.u32 	%rd87, %r126, 4;
	add.s64 	%rd88, %rd1, %rd87;
	st.global.f32 	[%rd88], %f101;
	add.s32 	%r146, %r146, 2;
$L__BB1_34:
	and.b32  	%r127, %r54, 1;
	setp.eq.b32 	%p24, %r127, 1;
	not.pred 	%p25, %p24;
	@%p25 bra 	$L__BB1_36;
	shl.b32 	%r128, %r146, 2;
	add.s32 	%r129, %r3, %r128;
	ld.shared.f32 	%f102, [%r129];
	add.s32 	%r130, %r146, %r2;
	mul.wide.u32 	%rd89, %r130, 4;
	add.s64 	%rd90, %rd1, %rd89;
	st.global.f32 	[%rd90], %f102;
$L__BB1_36:
	ret;

}
	// .globl	_Z20BankConflictColMajoriiPf
.visible .entry _Z20BankConflictColMajoriiPf(
	.param .u32 _Z20BankConflictColMajoriiPf_param_0,
	.param .u32 _Z20BankConflictColMajoriiPf_param_1,
	.param .u64 .ptr .align 1 _Z20BankConflictColMajoriiPf_param_2
)
{
	.reg .pred 	%p<26>;
	.reg .b32 	%r<153>;
	.reg .b32 	%f<103>;
	.reg .b64 	%rd<91>;
	// demoted variable
	.shared .align 4 .b8 _ZZ20BankConflictColMajoriiPfE6shareA[768];
	ld.param.u32 	%r54, [_Z20BankConflictColMajoriiPf_param_1];
	ld.param.u64 	%rd2, [_Z20BankConflictColMajoriiPf_param_2];
	cvta.to.global.u64 	%rd1, %rd2;
	setp.lt.s32 	%p1, %r54, 1;
	@%p1 bra 	$L__BB2_36;
	mov.u32 	%r1, %tid.x;
	mul.lo.s32 	%r2, %r54, %r1;
	shl.b32 	%r56, %r1, 2;
	mov.u32 	%r57, _ZZ20BankConflictColMajoriiPfE6shareA;
	add.s32 	%r3, %r57, %r56;
	and.b32  	%r4, %r54, 15;
	setp.lt.u32 	%p2, %r54, 16;
	mov.b32 	%r135, 0;
	@%p2 bra 	$L__BB2_4;
	and.b32  	%r135, %r54, 2147483632;
	mov.b32 	%r141, 0;
$L__BB2_3:
	.pragma "nounroll";
	add.s32 	%r59, %r141, %r2;
	mul.wide.u32 	%rd3, %r59, 4;
	add.s64 	%rd4, %rd1, %rd3;
	ld.global.f32 	%f1, [%rd4];
	shl.b32 	%r60, %r141, 7;
	add.s32 	%r61, %r3, %r60;
	st.shared.f32 	[%r61], %f1;
	add.s32 	%r62, %r59, 1;
	mul.wide.u32 	%rd5, %r62, 4;
	add.s64 	%rd6, %rd1, %rd5;
	ld.global.f32 	%f2, [%rd6];
	st.shared.f32 	[%r61+128], %f2;
	add.s32 	%r63, %r59, 2;
	mul.wide.u32 	%rd7, %r63, 4;
	add.s64 	%rd8, %rd1, %rd7;
	ld.global.f32 	%f3, [%rd8];
	st.shared.f32 	[%r61+256], %f3;
	add.s32 	%r64, %r59, 3;
	mul.wide.u32 	%rd9, %r64, 4;
	add.s64 	%rd10, %rd1, %rd9;
	ld.global.f32 	%f4, [%rd10];
	st.shared.f32 	[%r61+384], %f4;
	add.s32 	%r65, %r59, 4;
	mul.wide.u32 	%rd11, %r65, 4;
	add.s64 	%rd12, %rd1, %rd11;
	ld.global.f32 	%f5, [%rd12];
	st.shared.f32 	[%r61+512], %f5;
	add.s32 	%r66, %r59, 5;
	mul.wide.u32 	%rd13, %r66, 4;
	add.s64 	%rd14, %rd1, %rd13;
	ld.global.f32 	%f6, [%rd14];
	st.shared.f32 	[%r61+640], %f6;
	add.s32 	%r67, %r59, 6;
	mul.wide.u32 	%rd15, %r67, 4;
	add.s64 	%rd16, %rd1, %rd15;
	ld.global.f32 	%f7, [%rd16];
	st.shared.f32 	[%r61+768], %f7;
	add.s32 	%r68, %r59, 7;
	mul.wide.u32 	%rd17, %r68, 4;
	add.s64 	%rd18, %rd1, %rd17;
	ld.global.f32 	%f8, [%rd18];
	st.shared.f32 	[%r61+896], %f8;
	add.s32 	%r69, %r59, 8;
	mul.wide.u32 	%rd19, %r69, 4;
	add.s64 	%rd20, %rd1, %rd19;
	ld.global.f32 	%f9, [%rd20];
	st.shared.f32 	[%r61+1024], %f9;
	add.s32 	%r70, %r59, 9;
	mul.wide.u32 	%rd21, %r70, 4;
	add.s64 	%rd22, %rd1, %rd21;
	ld.global.f32 	%f10, [%rd22];
	st.shared.f32 	[%r61+1152], %f10;
	add.s32 	%r71, %r59, 10;
	mul.wide.u32 	%rd23, %r71, 4;
	add.s64 	%rd24, %rd1, %rd23;
	ld.global.f32 	%f11, [%rd24];
	st.shared.f32 	[%r61+1280], %f11;
	add.s32 	%r72, %r59, 11;
	mul.wide.u32 	%rd25, %r72, 4;
	add.s64 	%rd26, %rd1, %rd25;
	ld.global.f32 	%f12, [%rd26];
	st.shared.f32 	[%r61+1408], %f12;
	add.s32 	%r73, %r59, 12;
	mul.wide.u32 	%rd27, %r73, 4;
	add.s64 	%rd28, %rd1, %rd27;
	ld.global.f32 	%f13, [%rd28];
	st.shared.f32 	[%r61+1536], %f13;
	add.s32 	%r74, %r59, 13;
	mul.wide.u32 	%rd29, %r74, 4;
	add.s64 	%rd30, %rd1, %rd29;
	ld.global.f32 	%f14, [%rd30];
	st.shared.f32 	[%r61+1664], %f14;
	add.s32 	%r75, %r59, 14;
	mul.wide.u32 	%rd31, %r75, 4;
	add.s64 	%rd32, %rd1, %rd31;
	ld.global.f32 	%f15, [%rd32];
	st.shared.f32 	[%r61+1792], %f15;
	add.s32 	%r76, %r59, 15;
	mul.wide.u32 	%rd33, %r76, 4;
	add.s64 	%rd34, %rd1, %rd33;
	ld.global.f32 	%f16, [%rd34];
	st.shared.f32 	[%r61+1920], %f16;
	add.s32 	%r141, %r141, 16;
	setp.eq.s32 	%p3, %r141, %r135;
	@%p3 bra 	$L__BB2_4;
	bra.uni 	$L__BB2_3;
$L__BB2_4:
	setp.eq.s32 	%p4, %r4, 0;
	@%p4 bra 	$L__BB2_13;
	and.b32  	%r7, %r54, 7;
	setp.lt.u32 	%p5, %r4, 8;
	@%p5 bra 	$L__BB2_7;
	add.s32 	%r77, %r135, %r2;
	mul.wide.u32 	%rd35, %r77, 4;
	add.s64 	%rd36, %rd1, %rd35;
	ld.global.f32 	%f17, [%rd36];
	shl.b32 	%r78, %r135, 7;
	add.s32 	%r79, %r3, %r78;
	st.shared.f32 	[%r79], %f17;
	add.s32 	%r80, %r77, 1;
	mul.wide.u32 	%rd37, %r80, 4;
	add.s64 	%rd38, %rd1, %rd37;
	ld.global.f32 	%f18, [%rd38];
	st.shared.f32 	[%r79+128], %f18;
	add.s32 	%r81, %r77, 2;
	mul.wide.u32 	%rd39, %r81, 4;
	add.s64 	%rd40, %rd1, %rd39;
	ld.global.f32 	%f19, [%rd40];
	st.shared.f32 	[%r79+256], %f19;
	add.s32 	%r82, %r77, 3;
	mul.wide.u32 	%rd41, %r82, 4;
	add.s64 	%rd42, %rd1, %rd41;
	ld.global.f32 	%f20, [%rd42];
	st.shared.f32 	[%r79+384], %f20;
	add.s32 	%r83, %r77, 4;
	mul.wide.u32 	%rd43, %r83, 4;
	add.s64 	%rd44, %rd1, %rd43;
	ld.global.f32 	%f21, [%rd44];
	st.shared.f32 	[%r79+512], %f21;
	add.s32 	%r84, %r77, 5;
	mul.wide.u32 	%rd45, %r84, 4;
	add.s64 	%rd46, %rd1, %rd45;
	ld.global.f32 	%f22, [%rd46];
	st.shared.f32 	[%r79+640], %f22;
	add.s32 	%r85, %r77, 6;
	mul.wide.u32 	%rd47, %r85, 4;
	add.s64 	%rd48, %rd1, %rd47;
	ld.global.f32 	%f23, [%rd48];
	st.shared.f32 	[%r79+768], %f23;
	add.s32 	%r86, %r77, 7;
	mul.wide.u32 	%rd49, %r86, 4;
	add.s64 	%rd50, %rd1, %rd49;
	ld.global.f32 	%f24, [%rd50];
	st.shared.f32 	[%r79+896], %f24;
	add.s32 	%r135, %r135, 8;
$L__BB2_7:
	setp.eq.s32 	%p6, %r7, 0;
	@%p6 bra 	$L__BB2_13;
	and.b32  	%r10, %r54, 3;
	setp.lt.u32 	%p7, %r7, 4;
	@%p7 bra 	$L__BB2_10;
	add.s32 	%r87, %r135, %r2;
	mul.wide.u32 	%rd51, %r87, 4;
	add.s64 	%rd52, %rd1, %rd51;
	ld.global.f32 	%f25, [%rd52];
	shl.b32 	%r88, %r135, 7;
	add.s32 	%r89, %r3, %r88;
	st.shared.f32 	[%r89], %f25;
	add.s32 	%r90, %r87, 1;
	mul.wide.u32 	%rd53, %r90, 4;
	add.s64 	%rd54, %rd1, %rd53;
	ld.global.f32 	%f26, [%rd54];
	st.shared.f32 	[%r89+128], %f26;
	add.s32 	%r91, %r87, 2;
	mul.wide.u32 	%rd55, %r91, 4;
	add.s64 	%rd56, %rd1, %rd55;
	ld.global.f32 	%f27, [%rd56];
	st.shared.f32 	[%r89+256], %f27;
	add.s32 	%r92, %r87, 3;
	mul.wide.u32 	%rd57, %r92, 4;
	add.s64 	%rd58, %rd1, %rd57;
	ld.global.f32 	%f28, [%rd58];
	st.shared.f32 	[%r89+384], %f28;
	add.s32 	%r135, %r135, 4;
$L__BB2_10:
	setp.eq.s32 	%p8, %r10, 0;
	@%p8 bra 	$L__BB2_13;
	shl.b32 	%r93, %r135, 7;
	add.s32 	%r95, %r93, %r56;
	add.s32 	%r140, %r57, %r95;
	add.s32 	%r139, %r135, %r2;
	neg.s32 	%r138, %r10;
$L__BB2_12:
	.pragma "nounroll";
	mul.wide.u32 	%rd59, %r139, 4;
	add.s64 	%rd60, %rd1, %rd59;
	ld.global.f32 	%f29, [%rd60];
	st.shared.f32 	[%r140], %f29;
	add.s32 	%r140, %r140, 128;
	add.s32 	%r139, %r139, 1;
	add.s32 	%r138, %r138, 1;
	setp.ne.s32 	%p9, %r138, 0;
	@%p9 bra 	$L__BB2_12;
$L__BB2_13:
	setp.lt.u32 	%p10, %r54, 16;
	mov.b32 	%r142, 0;
	@%p10 bra 	$L__BB2_16;
	and.b32  	%r142, %r54, 2147483632;
	neg.s32 	%r148, %r142;
	add.s32 	%r100, %r56, %r57;
	add.s32 	%r147, %r100, 1024;
$L__BB2_15:
	.pragma "nounroll";
	ld.shared.f32 	%f30, [%r147+-1024];
	add.f32 	%f31, %f30, %f30;
	st.shared.f32 	[%r147+-1024], %f31;
	ld.shared.f32 	%f32, [%r147+-896];
	add.f32 	%f33, %f32, %f32;
	st.shared.f32 	[%r147+-896], %f33;
	ld.shared.f32 	%f34, [%r147+-768];
	add.f32 	%f35, %f34, %f34;
	st.shared.f32 	[%r147+-768], %f35;
	ld.shared.f32 	%f36, [%r147+-640];
	add.f32 	%f37, %f36, %f36;
	st.shared.f32 	[%r147+-640], %f37;
	ld.shared.f32 	%f38, [%r147+-512];
	add.f32 	%f39, %f38, %f38;
	st.shared.f32 	[%r147+-512], %f39;
	ld.shared.f32 	%f40, [%r147+-384];
	add.f32 	%f41, %f40, %f40;
	st.shared.f32 	[%r147+-384], %f41;
	ld.shared.f32 	%f42, [%r147+-256];
	add.f32 	%f43, %f42, %f42;
	st.shared.f32 	[%r147+-256], %f43;
	ld.shared.f32 	%f44, [%r147+-128];
	add.f32 	%f45, %f44, %f44;
	st.shared.f32 	[%r147+-128], %f45;
	ld.shared.f32 	%f46, [%r147];
	add.f32 	%f47, %f46, %f46;
	st.shared.f32 	[%r147], %f47;
	ld.shared.f32 	%f48, [%r147+128];
	add.f32 	%f49, %f48, %f48;
	st.shared.f32 	[%r147+128], %f49;
	ld.shared.f32 	%f50, [%r147+256];
	add.f32 	%f51, %f50, %f50;
	st.shared.f32 	[%r147+256], %f51;
	ld.shared.f32 	%f52, [%r147+384];
	add.f32 	%f53, %f52, %f52;
	st.shared.f32 	[%r147+384], %f53;
	ld.shared.f32 	%f54, [%r147+512];
	add.f32 	%f55, %f54, %f54;
	st.shared.f32 	[%r147+512], %f55;
	ld.shared.f32 	%f56, [%r147+640];
	add.f32 	%f57, %f56, %f56;
	st.shared.f32 	[%r147+640], %f57;
	ld.shared.f32 	%f58, [%r147+768];
	add.f32 	%f59, %f58, %f58;
	st.shared.f32 	[%r147+768], %f59;
	ld.shared.f32 	%f60, [%r147+896];
	add.f32 	%f61, %f60, %f60;
	st.shared.f32 	[%r147+896], %f61;
	add.s32 	%r148, %r148, 16;
	add.s32 	%r147, %r147, 2048;
	setp.eq.s32 	%p11, %r148, 0;
	@%p11 bra 	$L__BB2_16;
	bra.uni 	$L__BB2_15;
$L__BB2_16:
	setp.eq.s32 	%p12, %r4, 0;
	@%p12 bra 	$L__BB2_25;
	and.b32  	%r28, %r54, 7;
	setp.lt.u32 	%p13, %r4, 8;
	@%p13 bra 	$L__BB2_19;
	shl.b32 	%r101, %r142, 7;
	add.s32 	%r102, %r3, %r101;
	ld.shared.f32 	%f62, [%r102];
	add.f32 	%f63, %f62, %f62;
	st.shared.f32 	[%r102], %f63;
	ld.shared.f32 	%f64, [%r102+128];
	add.f32 	%f65, %f64, %f64;
	st.shared.f32 	[%r102+128], %f65;
	ld.shared.f32 	%f66, [%r102+256];
	add.f32 	%f67, %f66, %f66;
	st.shared.f32 	[%r102+256], %f67;
	ld.shared.f32 	%f68, [%r102+384];
	add.f32 	%f69, %f68, %f68;
	st.shared.f32 	[%r102+384], %f69;
	ld.shared.f32 	%f70, [%r102+512];
	add.f32 	%f71, %f70, %f70;
	st.shared.f32 	[%r102+512], %f71;
	ld.shared.f32 	%f72, [%r102+640];
	add.f32 	%f73, %f72, %f72;
	st.shared.f32 	[%r102+640], %f73;
	ld.shared.f32 	%f74, [%r102+768];
	add.f32 	%f75, %f74, %f74;
	st.shared.f32 	[%r102+768], %f75;
	ld.shared.f32 	%f76, [%r102+896];
	add.f32 	%f77, %f76, %f76;
	st.shared.f32 	[%r102+896], %f77;
	add.s32 	%r142, %r142, 8;
$L__BB2_19:
	setp.eq.s32 	%p14, %r28, 0;
	@%p14 bra 	$L__BB2_25;
	and.b32  	%r31, %r54, 3;
	setp.lt.u32 	%p15, %r28, 4;
	@%p15 bra 	$L__BB2_22;
	shl.b32 	%r103, %r142, 7;
	add.s32 	%r104, %r3, %r103;
	ld.shared.f32 	%f78, [%r104];
	add.f32 	%f79, %f78, %f78;
	st.shared.f32 	[%r104], %f79;
	ld.shared.f32 	%f80, [%r104+128];
	add.f32 	%f81, %f80, %f80;
	st.shared.f32 	[%r104+128], %f81;
	ld.shared.f32 	%f82, [%r104+256];
	add.f32 	%f83, %f82, %f82;
	st.shared.f32 	[%r104+256], %f83;
	ld.shared.f32 	%f84, [%r104+384];
	add.f32 	%f85, %f84, %f84;
	st.shared.f32 	[%r104+384], %f85;
	add.s32 	%r142, %r142, 4;
$L__BB2_22:
	setp.eq.s32 	%p16, %r31, 0;
	@%p16 bra 	$L__BB2_25;
	shl.b32 	%r105, %r142, 7;
	add.s32 	%r107, %r105, %r56;
	add.s32 	%r146, %r57, %r107;
	neg.s32 	%r145, %r31;
$L__BB2_24:
	.pragma "nounroll";
	ld.shared.f32 	%f86, [%r146];
	add.f32 	%f87, %f86, %f86;
	st.shared.f32 	[%r146], %f87;
	add.s32 	%r146, %r146, 128;
	add.s32 	%r145, %r145, 1;
	setp.ne.s32 	%p17, %r145, 0;
	@%p17 bra 	$L__BB2_24;
$L__BB2_25:
	and.b32  	%r40, %r54, 7;
	setp.lt.u32 	%p18, %r54, 8;
	mov.b32 	%r150, 0;
	@%p18 bra 	$L__BB2_28;
	and.b32  	%r150, %r54, 2147483640;
	mov.b32 	%r149, 0;
$L__BB2_27:
	.pragma "nounroll";
	shl.b32 	%r111, %r149, 7;
	add.s32 	%r112, %r3, %r111;
	ld.shared.f32 	%f88, [%r112];
	add.s32 	%r113, %r149, %r2;
	mul.wide.u32 	%rd61, %r113, 4;
	add.s64 	%rd62, %rd1, %rd61;
	st.global.f32 	[%rd62], %f88;
	ld.shared.f32 	%f89, [%r112+128];
	add.s32 	%r114, %r113, 1;
	mul.wide.u32 	%rd63, %r114, 4;
	add.s64 	%rd64, %rd1, %rd63;
	st.global.f32 	[%rd64], %f89;
	ld.shared.f32 	%f90, [%r112+256];
	add.s32 	%r115, %r113, 2;
	mul.wide.u32 	%rd65, %r115, 4;
	add.s64 	%rd66, %rd1, %rd65;
	st.global.f32 	[%rd66], %f90;
	ld.shared.f32 	%f91, [%r112+384];
	add.s32 	%r116, %r113, 3;
	mul.wide.u32 	%rd67, %r116, 4;
	add.s64 	%rd68, %rd1, %rd67;
	st.global.f32 	[%rd68], %f91;
	ld.shared.f32 	%f92, [%r112+512];
	add.s32 	%r117, %r113, 4;
	mul.wide.u32 	%rd69, %r117, 4;
	add.s64 	%rd70, %rd1, %rd69;
	st.global.f32 	[%rd70], %f92;
	ld.shared.f32 	%f93, [%r112+640];
	add.s32 	%r118, %r113, 5;
	mul.wide.u32 	%rd71, %r118, 4;
	add.s64 	%rd72, %rd1, %rd71;
	st.global.f32 	[%rd72], %f93;
	ld.shared.f32 	%f94, [%r112+768];
	add.s32 	%r119, %r113, 6;
	mul.wide.u32 	%rd73, %r119, 4;
	add.s64 	%rd74, %rd1, %rd73;
	st.global.f32 	[%rd74], %f94;
	ld.shared.f32 	%f95, [%r112+896];
	add.s32 	%r120, %r113, 7;
	mul.wide.u32 	%rd75, %r120, 4;
	add.s64 	%rd76, %rd1, %rd75;
	st.global.f32 	[%rd76], %f95;
	add.s32 	%r149, %r149, 8;
	setp.ne.s32 	%p19, %r149, %r150;
	@%p19 bra 	$L__BB2_27;
$L__BB2_28:
	setp.eq.s32 	%p20, %r40, 0;
	@%p20 bra 	$L__BB2_36;
	and.b32  	%r49, %r54, 3;
	setp.lt.u32 	%p21, %r40, 4;
	@%p21 bra 	$L__BB2_31;
	shl.b32 	%r121, %r150, 7;
	add.s32 	%r122, %r3, %r121;
	ld.shared.f32 	%f96, [%r122];
	add.s32 	%r123, %r150, %r2;
	mul.wide.u32 	%rd77, %r123, 4;
	add.s64 	%rd78, %rd1, %rd77;
	st.global.f32 	[%rd78], %f96;
	ld.shared.f32 	%f97, [%r122+128];
	add.s32 	%r124, %r123, 1;
	mul.wide.u32 	%rd79, %r124, 4;
	add.s64 	%rd80, %rd1, %rd79;
	st.global.f32 	[%rd80], %f97;
	ld.shared.f32 	%f98, [%r122+256];
	add.s32 	%r125, %r123, 2;
	mul.wide.u32 	%rd81, %r125, 4;
	add.s64 	%rd82, %rd1, %rd81;
	st.global.f32 	[%rd82], %f98;
	ld.shared.f32 	%f99, [%r122+384];
	add.s32 	%r126, %r123, 3;
	mul.wide.u32 	%rd83, %r126, 4;
	add.s64 	%rd84, %rd1, %rd83;
	st.global.f32 	[%rd84], %f99;
	add.s32 	%r150, %r150, 4;
$L__BB2_31:
	setp.eq.s32 	%p22, %r49, 0;
	@%p22 bra 	$L__BB2_36;
	setp.eq.s32 	%p23, %r49, 1;
	@%p23 bra 	$L__BB2_34;
	shl.b32 	%r127, %r150, 7;
	add.s32 	%r128, %r3, %r127;
	ld.shared.f32 	%f100, [%r128];
	add.s32 	%r129, %r150, %r2;
	mul.wide.u32 	%rd85, %r129, 4;
	add.s64 	%rd86, %rd1, %rd85;
	st.global.f32 	[%rd86], %f100;
	ld.shared.f32 	%f101, [%r128+128];
	add.s32 	%r130, %r129, 1;
	mul.wide.u32 	%rd87, %r130, 4;
	add.s64 	%rd88, %rd1, %rd87;
	st.global.f32 	[%rd88], %f101;
	add.s32 	%r150, %r150, 2;
$L__BB2_34:
	and.b32  	%r131, %r54, 1;
	setp.eq.b32 	%p24, %r131, 1;
	not.pred 	%p25, %p24;
	@%p25 bra 	$L__BB2_36;
	shl.b32 	%r132, %r150, 7;
	add.s32 	%r133, %r3, %r132;
	ld.shared.f32 	%f102, [%r133];
	add.s32 	%r134, %r150, %r2;
	mul.wide.u32 	%rd89, %r134, 4;
	add.s64 	%rd90, %rd1, %rd89;
	st.global.f32 	[%rd90], %f102;
$L__BB2_36:
	ret;

}


// ===== COMPILED SASS (sm_100) =====

	.target	sm_100

	.elftype	@"ET_EXEC"


//--------------------- .note.nv.tkinfo           --------------------------
	.section	.note.nv.tkinfo,"",@"SHT_NOTE"
	.sectionflags	@"SHF_NOTE_NV_TKINFO"
	.tkinfo
        /*0018*/ 	.word	0x00000002
        /*0030*/ 	.string	""
        /*0030*/ 	.string	"ptxas"
        /*0030*/ 	.string	"Cuda compilation tools, release 13.0, V13.0.88"
        /*0030*/ 	.string	"Build cuda_13.0.r13.0/compiler.36424714_0"
        /*0030*/ 	.string	"-arch sm_100 -m 64 "



//--------------------- .note.nv.cuinfo           --------------------------
	.section	.note.nv.cuinfo,"",@"SHT_NOTE"
	.sectionflags	@"SHF_NOTE_NV_CUINFO"
        /*0018*/ 	.short	0x0002
        /*001a*/ 	.short	0x0064
        /*001c*/ 	.short	0x0082
	.zero		2


//--------------------- .nv.info                  --------------------------
	.section	.nv.info,"",@"SHT_CUDA_INFO"
	.align	4


	//----- nvinfo : EIATTR_REGCOUNT
	.align		4
        /*0000*/ 	.byte	0x04, 0x2f
        /*0002*/ 	.short	(.L_1 - .L_0)
	.align		4
.L_0:
        /*0004*/ 	.word	index@(_Z20BankConflictRowMajoriiPf)
        /*0008*/ 	.word	0x00000020


	//----- nvinfo : EIATTR_FRAME_SIZE
	.align		4
.L_1:
        /*000c*/ 	.byte	0x04, 0x11
        /*000e*/ 	.short	(.L_3 - .L_2)
	.align		4
.L_2:
        /*0010*/ 	.word	index@(_Z20BankConflictRowMajoriiPf)
        /*0014*/ 	.word	0x00000000


	//----- nvinfo : EIATTR_REGCOUNT
	.align		4
.L_3:
        /*0018*/ 	.byte	0x04, 0x2f
        /*001a*/ 	.short	(.L_5 - .L_4)
	.align		4
.L_4:
        /*001c*/ 	.word	index@(_Z27BankConflictRowMajorPaddingiiPf)
        /*0020*/ 	.word	0x00000020


	//----- nvinfo : EIATTR_FRAME_SIZE
	.align		4
.L_5:
        /*0024*/ 	.byte	0x04, 0x11
        /*0026*/ 	.short	(.L_7 - .L_6)
	.align		4
.L_6:
        /*0028*/ 	.word	index@(_Z27BankConflictRowMajorPaddingiiPf)
        /*002c*/ 	.word	0x00000000


	//----- nvinfo : EIATTR_REGCOUNT
	.align		4
.L_7:
        /*0030*/ 	.byte	0x04, 0x2f
        /*0032*/ 	.short	(.L_9 - .L_8)
	.align		4
.L_8:
        /*0034*/ 	.word	index@(_Z20BankConflictColMajoriiPf)
        /*0038*/ 	.word	0x00000020


	//----- nvinfo : EIATTR_FRAME_SIZE
	.align		4
.L_9:
        /*003c*/ 	.byte	0x04, 0x11
        /*003e*/ 	.short	(.L_11 - .L_10)
	.align		4
.L_10:
        /*0040*/ 	.word	index@(_Z20BankConflictColMajoriiPf)
        /*0044*/ 	.word	0x00000000


	//----- nvinfo : EIATTR_MIN_STACK_SIZE
	.align		4
.L_11:
        /*0048*/ 	.byte	0x04, 0x12
        /*004a*/ 	.short	(.L_13 - .L_12)
	.align		4
.L_12:
        /*004c*/ 	.word	index@(_Z20BankConflictColMajoriiPf)
        /*0050*/ 	.word	0x00000000


	//----- nvinfo : EIATTR_MIN_STACK_SIZE
	.align		4
.L_13:
        /*0054*/ 	.byte	0x04, 0x12
        /*0056*/ 	.short	(.L_15 - .L_14)
	.align		4
.L_14:
        /*0058*/ 	.word	index@(_Z27BankConflictRowMajorPaddingiiPf)
        /*005c*/ 	.word	0x00000000


	//----- nvinfo : EIATTR_MIN_STACK_SIZE
	.align		4
.L_15:
        /*0060*/ 	.byte	0x04, 0x12
        /*0062*/ 	.short	(.L_17 - .L_16)
	.align		4
.L_16:
        /*0064*/ 	.word	index@(_Z20BankConflictRowMajoriiPf)
        /*0068*/ 	.word	0x00000000
.L_17:


//--------------------- .nv.compat                --------------------------
	.section	.nv.compat,"",@"SHT_CUDA_COMPAT_INFO"
	.align	4
        /*0000*/ 	.byte	0x02, 0x09, 0x00, 0x00, 0x02, 0x02, 0x01, 0x00, 0x02, 0x05, 0x05, 0x00, 0x03, 0x07, 0x01, 0x01
        /*0010*/ 	.byte	0x02, 0x03, 0x00, 0x00, 0x02, 0x06, 0x01, 0x00, 0x04, 0x0b, 0x08, 0x00, 0x09, 0x00, 0x00, 0x00
        /*0020*/ 	.byte	0x00, 0x00, 0x00, 0x00


//--------------------- .nv.info._Z20BankConflictColMajoriiPf --------------------------
	.section	.nv.info._Z20BankConflictColMajoriiPf,"",@"SHT_CUDA_INFO"
	.sectionflags	@""
	.align	4


	//----- nvinfo : EIATTR_CUDA_API_VERSION
	.align		4
        /*0000*/ 	.byte	0x04, 0x37
        /*0002*/ 	.short	(.L_19 - .L_18)
.L_18:
        /*0004*/ 	.word	0x00000082


	//----- nvinfo : EIATTR_KPARAM_INFO
	.align		4
.L_19:
        /*0008*/ 	.byte	0x04, 0x17
        /*000a*/ 	.short	(.L_21 - .L_20)
.L_20:
        /*000c*/ 	.word	0x00000000
        /*0010*/ 	.short	0x0002
        /*0012*/ 	.short	0x0008
        /*0014*/ 	.byte	0x00, 0xf5, 0x21, 0x00


	//----- nvinfo : EIATTR_KPARAM_INFO
	.align		4
.L_21:
        /*0018*/ 	.byte	0x04, 0x17
        /*001a*/ 	.short	(.L_23 - .L_22)
.L_22:
        /*001c*/ 	.word	0x00000000
        /*0020*/ 	.short	0x0001
        /*0022*/ 	.short	0x0004
        /*0024*/ 	.byte	0x00, 0xf0, 0x11, 0x00


	//----- nvinfo : EIATTR_KPARAM_INFO
	.align		4
.L_23:
        /*0028*/ 	.byte	0x04, 0x17
        /*002a*/ 	.short	(.L_25 - .L_24)
.L_24:
        /*002c*/ 	.word	0x00000000
        /*0030*/ 	.short	0x0000
        /*0032*/ 	.short	0x0000
        /*0034*/ 	.byte	0x00, 0xf0, 0x11, 0x00


	//----- nvinfo : EIATTR_SPARSE_MMA_MASK
	.align		4
.L_25:
        /*0038*/ 	.byte	0x03, 0x50
        /*003a*/ 	.short	0x0000


	//----- nvinfo : EIATTR_MAXREG_COUNT
	.align		4
        /*003c*/ 	.byte	0x03, 0x1b
        /*003e*/ 	.short	0x00ff


	//----- nvinfo : EIATTR_MERCURY_ISA_VERSION
	.align		4
        /*0040*/ 	.byte	0x03, 0x5f
        /*0042*/ 	.short	0x0101


	//----- nvinfo : EIATTR_VRC_CTA_INIT_COUNT
	.align		4
        /*0044*/ 	.byte	0x02, 0x4a
	.zero		1
	.zero		1


	//----- nvinfo : EIATTR_EXIT_INSTR_OFFSETS
	.align		4
        /*0048*/ 	.byte	0x04, 0x1c
        /*004a*/ 	.short	(.L_27 - .L_26)


	//   ....[0]....
.L_26:
        /*004c*/ 	.word	0x00000040


	//   ....[1]....
        /*0050*/ 	.word	0x000014d0


	//   ....[2]....
        /*0054*/ 	.word	0x00001650


	//   ....[3]....
        /*0058*/ 	.word	0x00001750


	//   ....[4]....
        /*005c*/ 	.word	0x000017c0


	//----- nvinfo : EIATTR_CBANK_PARAM_SIZE
	.align		4
.L_27:
        /*0060*/ 	.byte	0x03, 0x19
        /*0062*/ 	.short	0x0010


	//----- nvinfo : EIATTR_PARAM_CBANK
	.align		4
        /*0064*/ 	.byte	0x04, 0x0a
        /*0066*/ 	.short	(.L_29 - .L_28)
	.align		4
.L_28:
        /*0068*/ 	.word	index@(.nv.constant0._Z20BankConflictColMajoriiPf)
        /*006c*/ 	.short	0x0380
        /*006e*/ 	.short	0x0010


	//----- nvinfo : EIATTR_SW_WAR
	.align		4
.L_29:
        /*0070*/ 	.byte	0x04, 0x36
        /*0072*/ 	.short	(.L_31 - .L_30)
.L_30:
        /*0074*/ 	.word	0x00000008
.L_31:


//--------------------- .nv.info._Z27BankConflictRowMajorPaddingiiPf --------------------------
	.section	.nv.info._Z27BankConflictRowMajorPaddingiiPf,"",@"SHT_CUDA_INFO"
	.sectionflags	@""
	.align	4


	//----- nvinfo : EIATTR_CUDA_API_VERSION
	.align		4
        /*0000*/ 	.byte	0x04, 0x37
        /*0002*/ 	.short	(.L_33 - .L_32)
.L_32:
        /*0004*/ 	.word	0x00000082


	//----- nvinfo : EIATTR_KPARAM_INFO
	.align		4
.L_33:
        /*0008*/ 	.byte	0x04, 0x17
        /*000a*/ 	.short	(.L_35 - .L_34)
.L_34:
        /*000c*/ 	.word	0x00000000
        /*0010*/ 	.short	0x0002
        /*0012*/ 	.short	0x0008
        /*0014*/ 	.byte	0x00, 0xf5, 0x21, 0x00


	//----- nvinfo : EIATTR_KPARAM_INFO
	.align		4
.L_35:
        /*0018*/ 	.byte	0x04, 0x17
        /*001a*/ 	.short	(.L_37 - .L_36)
.L_36:
        /*001c*/ 	.word	0x00000000
        /*0020*/ 	.short	0x0001
        /*0022*/ 	.short	0x0004
        /*0024*/ 	.byte	0x00, 0xf0, 0x11, 0x00


	//----- nvinfo : EIATTR_KPARAM_INFO
	.align		4
.L_37:
        /*0028*/ 	.byte	0x04, 0x17
        /*002a*/ 	.short	(.L_39 - .L_38)
.L_38:
        /*002c*/ 	.word	0x00000000
        /*0030*/ 	.short	0x0000
        /*0032*/ 	.short	0x0000
        /*0034*/ 	.byte	0x00, 0xf0, 0x11, 0x00


	//----- nvinfo : EIATTR_SPARSE_MMA_MASK
	.align		4
.L_39:
        /*0038*/ 	.byte	0x03, 0x50
        /*003a*/ 	.short	0x0000


	//----- nvinfo : EIATTR_MAXREG_COUNT
	.align		4
        /*003c*/ 	.byte	0x03, 0x1b
        /*003e*/ 	.short	0x00ff


	//----- nvinfo : EIATTR_MERCURY_ISA_VERSION
	.align		4
        /*0040*/ 	.byte	0x03, 0x5f
        /*0042*/ 	.short	0x0101


	//----- nvinfo : EIATTR_VRC_CTA_INIT_COUNT
	.align		4
        /*0044*/ 	.byte	0x02, 0x4a
	.zero		1
	.zero		1


	//----- nvinfo : EIATTR_EXIT_INSTR_OFFSETS
	.align		4
        /*0048*/ 	.byte	0x04, 0x1c
        /*004a*/ 	.short	(.L_41 - .L_40)


	//   ....[0]....
.L_40:
        /*004c*/ 	.word	0x00000040


	//   ....[1]....
        /*0050*/ 	.word	0x000014c0


	//   ....[2]....
        /*0054*/ 	.word	0x00001640


	//   ....[3]....
        /*0058*/ 	.word	0x00001740


	//   ....[4]....
        /*005c*/ 	.word	0x000017b0


	//----- nvinfo : EIATTR_CBANK_PARAM_SIZE
	.align		4
.L_41:
        /*0060*/ 	.byte	0x03, 0x19
        /*0062*/ 	.short	0x0010


	//----- nvinfo : EIATTR_PARAM_CBANK
	.align		4
        /*0064*/ 	.byte	0x04, 0x0a
        /*0066*/ 	.short	(.L_43 - .L_42)
	.align		4
.L_42:
        /*0068*/ 	.word	index@(.nv.constant0._Z27BankConflictRowMajorPaddingiiPf)
        /*006c*/ 	.short	0x0380
        /*006e*/ 	.short	0x0010


	//----- nvinfo : EIATTR_SW_WAR
	.align		4
.L_43:
        /*0070*/ 	.byte	0x04, 0x36
        /*0072*/ 	.short	(.L_45 - .L_44)
.L_44:
        /*0074*/ 	.word	0x00000008
.L_45:


//--------------------- .nv.info._Z20BankConflictRowMajoriiPf --------------------------
	.section	.nv.info._Z20BankConflictRowMajoriiPf,"",@"SHT_CUDA_INFO"
	.sectionflags	@""
	.align	4


	//----- nvinfo : EIATTR_CUDA_API_VERSION
	.align		4
        /*0000*/ 	.byte	0x04, 0x37
        /*0002*/ 	.short	(.L_47 - .L_46)
.L_46:
        /*0004*/ 	.word	0x00000082


	//----- nvinfo : EIATTR_KPARAM_INFO
	.align		4
.L_47:
        /*0008*/ 	.byte	0x04, 0x17
        /*000a*/ 	.short	(.L_49 - .L_48)
.L_48:
        /*000c*/ 	.word	0x00000000
        /*0010*/ 	.short	0x0002
        /*0012*/ 	.short	0x0008
        /*0014*/ 	.byte	0x00, 0xf5, 0x21, 0x00


	//----- nvinfo : EIATTR_KPARAM_INFO
	.align		4
.L_49:
        /*0018*/ 	.byte	0x04, 0x17
        /*001a*/ 	.short	(.L_51 - .L_50)
.L_50:
        /*001c*/ 	.word	0x00000000
        /*0020*/ 	.short	0x0001
        /*0022*/ 	.short	0x0004
        /*0024*/ 	.byte	0x00, 0xf0, 0x11, 0x00


	//----- nvinfo : EIATTR_KPARAM_INFO
	.align		4
.L_51:
        /*0028*/ 	.byte	0x04, 0x17
        /*002a*/ 	.short	(.L_53 - .L_52)
.L_52:
        /*002c*/ 	.word	0x00000000
        /*0030*/ 	.short	0x0000
        /*0032*/ 	.short	0x0000
        /*0034*/ 	.byte	0x00, 0xf0, 0x11, 0x00


	//----- nvinfo : EIATTR_SPARSE_MMA_MASK
	.align		4
.L_53:
        /*0038*/ 	.byte	0x03, 0x50
        /*003a*/ 	.short	0x0000


	//----- nvinfo : EIATTR_MAXREG_COUNT
	.align		4
        /*003c*/ 	.byte	0x03, 0x1b
        /*003e*/ 	.short	0x00ff


	//----- nvinfo : EIATTR_MERCURY_ISA_VERSION
	.align		4
        /*0040*/ 	.byte	0x03, 0x5f
        /*0042*/ 	.short	0x0101


	//----- nvinfo : EIATTR_VRC_CTA_INIT_COUNT
	.align		4
        /*0044*/ 	.byte	0x02, 0x4a
	.zero		1
	.zero		1


	//----- nvinfo : EIATTR_EXIT_INSTR_OFFSETS
	.align		4
        /*0048*/ 	.byte	0x04, 0x1c
        /*004a*/ 	.short	(.L_55 - .L_54)


	//   ....[0]....
.L_54:
        /*004c*/ 	.word	0x00000040


	//   ....[1]....
        /*0050*/ 	.word	0x000013a0


	//   ....[2]....
        /*0054*/ 	.word	0x00001500


	//   ....[3]....
        /*0058*/ 	.word	0x000015f0


	//   ....[4]....
        /*005c*/ 	.word	0x00001660


	//----- nvinfo : EIATTR_CBANK_PARAM_SIZE
	.align		4
.L_55:
        /*0060*/ 	.byte	0x03, 0x19
        /*0062*/ 	.short	0x0010


	//----- nvinfo : EIATTR_PARAM_CBANK
	.align		4
        /*0064*/ 	.byte	0x04, 0x0a
        /*0066*/ 	.short	(.L_57 - .L_56)
	.align		4
.L_56:
        /*0068*/ 	.word	index@(.nv.constant0._Z20BankConflictRowMajoriiPf)
        /*006c*/ 	.short	0x0380
        /*006e*/ 	.short	0x0010


	//----- nvinfo : EIATTR_SW_WAR
	.align		4
.L_57:
        /*0070*/ 	.byte	0x04, 0x36
        /*0072*/ 	.short	(.L_59 - .L_58)
.L_58:
        /*0074*/ 	.word	0x00000008
.L_59:


//--------------------- .nv.callgraph             --------------------------
	.section	.nv.callgraph,"",@"SHT_CUDA_CALLGRAPH"
	.align	4
	.sectionentsize	8
	.align		4
        /*0000*/ 	.word	0x00000000
	.align		4
        /*0004*/ 	.word	0xffffffff
	.align		4
        /*0008*/ 	.word	0x00000000
	.align		4
        /*000c*/ 	.word	0xfffffffe
	.align		4
        /*0010*/ 	.word	0x00000000
	.align		4
        /*0014*/ 	.word	0xfffffffd
	.align		4
        /*0018*/ 	.word	0x00000000
	.align		4
        /*001c*/ 	.word	0xfffffffc


//--------------------- .text._Z20BankConflictColMajoriiPf --------------------------
	.section	.text._Z20BankConflictColMajoriiPf,"ax",@progbits
	.align	128
        .global         _Z20BankConflictColMajoriiPf
        .type           _Z20BankConflictColMajoriiPf,@function
        .size           _Z20BankConflictColMajoriiPf,(.L_x_51 - _Z20BankConflictColMajoriiPf)
        .other          _Z20BankConflictColMajoriiPf,@"STO_CUDA_ENTRY STV_DEFAULT"
_Z20BankConflictColMajoriiPf:
.text._Z20BankConflictColMajoriiPf:
[----:B------:R-:W-:Y:S01]  /*0000*/  LDC R1, c[0x0][0x37c] ;  /* 0x0000df00ff017b82 */ /* 0x000fe20000000800 */
[----:B------:R-:W0:Y:S02]  /*0010*/  LDCU UR4, c[0x0][0x384] ;  /* 0x00007080ff0477ac */ /* 0x000e240008000800 */
[----:B0-----:R-:W-:-:S04]  /*0020*/  MOV R0, UR4 ;  /* 0x0000000400007c02 */ /* 0x001fc80008000f00 */
[----:B------:R-:W-:-:S13]  /*0030*/  ISETP.GE.AND P0, PT, R0, 0x1, PT ;  /* 0x000000010000780c */ /* 0x000fda0003f06270 */
[----:B------:R-:W-:Y:S05]  /*0040*/  @!P0 EXIT ;  /* 0x000000000000894d */ /* 0x000fea0003800000 */
[----:B------:R-:W0:Y:S01]  /*0050*/  S2R R5, SR_CgaCtaId ;  /* 0x0000000000057919 */ /* 0x000e220000008800 */
[C---:B------:R-:W-:Y:S01]  /*0060*/  ISETP.GE.U32.AND P1, PT, R0.reuse, 0x10, PT ;  /* 0x000000100000780c */ /* 0x040fe20003f26070 */
[----:B------:R-:W1:Y:S01]  /*0070*/  LDCU.64 UR6, c[0x0][0x358] ;  /* 0x00006b00ff0677ac */ /* 0x000e620008000a00 */
[----:B------:R-:W-:Y:S01]  /*0080*/  MOV R4, 0x400 ;  /* 0x0000040000047802 */ /* 0x000fe20000000f00 */
[----:B------:R-:W2:Y:S01]  /*0090*/  S2R R3, SR_TID.X ;  /* 0x0000000000037919 */ /* 0x000ea20000002100 */
[----:B------:R-:W-:Y:S01]  /*00a0*/  LOP3.LUT R2, R0, 0xf, RZ, 0xc0, !PT ;  /* 0x0000000f00027812 */ /* 0x000fe200078ec0ff */
[----:B------:R-:W-:-:S03]  /*00b0*/  HFMA2 R6, -RZ, RZ, 0, 0 ;  /* 0x00000000ff067431 */ /* 0x000fc600000001ff */
[----:B------:R-:W-:Y:S02]  /*00c0*/  ISETP.NE.AND P0, PT, R2, RZ, PT ;  /* 0x000000ff0200720c */ /* 0x000fe40003f05270 */
[----:B0-----:R-:W-:Y:S02]  /*00d0*/  LEA R4, R5, R4, 0x18 ;  /* 0x0000000405047211 */ /* 0x001fe400078ec0ff */
[----:B--2---:R-:W-:-:S04]  /*00e0*/  SHF.L.U32 R5, R3, 0x2, RZ ;  /* 0x0000000203057819 */ /* 0x004fc800000006ff */
[----:B------:R-:W-:Y:S01]  /*00f0*/  IADD3 R7, PT, PT, R5, R4, RZ ;  /* 0x0000000405077210 */ /* 0x000fe20007ffe0ff */
[----:B-1----:R-:W-:Y:S06]  /*0100*/  @!P1 BRA `(.L_x_0) ;  /* 0x0000000400209947 */ /* 0x002fec0003800000 */
[----:B------:R-:W-:Y:S02]  /*0110*/  LOP3.LUT R6, R0, 0x7ffffff0, RZ, 0xc0, !PT ;  /* 0x7ffffff000067812 */ /* 0x000fe400078ec0ff */
[----:B------:R-:W-:-:S07]  /*0120*/  MOV R8, RZ ;  /* 0x000000ff00087202 */ /* 0x000fce0000000f00 */
.L_x_1:
[----:B0-----:R-:W0:Y:S08]  /*0130*/  LDC R0, c[0x0][0x384] ;  /* 0x0000e100ff007b82 */ /* 0x001e300000000800 */
[----:B------:R-:W1:Y:S01]  /*0140*/  LDC.64 R12, c[0x0][0x388] ;  /* 0x0000e200ff0c7b82 */ /* 0x000e620000000a00 */
[----:B0-----:R-:W-:-:S04]  /*0150*/  IMAD R21, R3, R0, R8 ;  /* 0x0000000003157224 */ /* 0x001fc800078e0208 */
[C---:B------:R-:W-:Y:S02]  /*0160*/  VIADD R27, R21.reuse, 0x1 ;  /* 0x00000001151b7836 */ /* 0x040fe40000000000 */
[C-C-:B-1----:R-:W-:Y:S01]  /*0170*/  IMAD.WIDE.U32 R14, R21.reuse, 0x4, R12.reuse ;  /* 0x00000004150e7825 */ /* 0x142fe200078e000c */
[C---:B------:R-:W-:Y:S02]  /*0180*/  IADD3 R11, PT, PT, R21.reuse, 0x2, RZ ;  /* 0x00000002150b7810 */ /* 0x040fe40007ffe0ff */
[----:B------:R-:W-:Y:S01]  /*0190*/  IADD3 R23, PT, PT, R21, 0x3, RZ ;  /* 0x0000000315177810 */ /* 0x000fe20007ffe0ff */
[--C-:B------:R-:W-:Y:S01]  /*01a0*/  IMAD.WIDE.U32 R26, R27, 0x4, R12.reuse ;  /* 0x000000041b1a7825 */ /* 0x100fe200078e000c */
[----:B------:R0:W2:Y:S01]  /*01b0*/  LDG.E R20, desc[UR6][R14.64] ;  /* 0x000000060e147981 */ /* 0x0000a2000c1e1900 */
[----:B------:R-:W-:Y:S02]  /*01c0*/  IADD3 R19, PT, PT, R21, 0x4, RZ ;  /* 0x0000000415137810 */ /* 0x000fe40007ffe0ff */
[--C-:B------:R-:W-:Y:S01]  /*01d0*/  IMAD.WIDE.U32 R10, R11, 0x4, R12.reuse ;  /* 0x000000040b0a7825 */ /* 0x100fe200078e000c */
[C---:B------:R-:W-:Y:S01]  /*01e0*/  IADD3 R16, PT, PT, R21.reuse, 0x8, RZ ;  /* 0x0000000815107810 */ /* 0x040fe20007ffe0ff */
[----:B------:R-:W3:Y:S01]  /*01f0*/  LDG.E R26, desc[UR6][R26.64] ;  /* 0x000000061a1a7981 */ /* 0x000ee2000c1e1900 */
[----:B------:R-:W-:Y:S01]  /*0200*/  IADD3 R17, PT, PT, R21, 0xa, RZ ;  /* 0x0000000a15117810 */ /* 0x000fe20007ffe0ff */
[--C-:B------:R-:W-:Y:S01]  /*0210*/  IMAD.WIDE.U32 R22, R23, 0x4, R12.reuse ;  /* 0x0000000417167825 */ /* 0x100fe200078e000c */
[----:B------:R-:W-:Y:S01]  /*0220*/  IADD3 R29, PT, PT, R21, 0x5, RZ ;  /* 0x00000005151d7810 */ /* 0x000fe20007ffe0ff */
[----:B------:R1:W4:Y:S02]  /*0230*/  LDG.E R9, desc[UR6][R10.64] ;  /* 0x000000060a097981 */ /* 0x000324000c1e1900 */
[----:B------:R-:W-:-:S02]  /*0240*/  IMAD.WIDE.U32 R18, R19, 0x4, R12 ;  /* 0x0000000413127825 */ /* 0x000fc400078e000c */
[----:B------:R-:W5:Y:S02]  /*0250*/  LDG.E R22, desc[UR6][R22.64] ;  /* 0x0000000616167981 */ /* 0x000f64000c1e1900 */
[----:B0-----:R-:W-:Y:S02]  /*0260*/  VIADD R15, R21, 0x6 ;  /* 0x00000006150f7836 */ /* 0x001fe40000000000 */
[--C-:B------:R-:W-:Y:S01]  /*0270*/  IMAD.WIDE.U32 R28, R29, 0x4, R12.reuse ;  /* 0x000000041d1c7825 */ /* 0x100fe200078e000c */
[----:B------:R0:W5:Y:S03]  /*0280*/  LDG.E R18, desc[UR6][R18.64] ;  /* 0x0000000612127981 */ /* 0x000166000c1e1900 */
[--C-:B-1----:R-:W-:Y:S01]  /*0290*/  IMAD.WIDE.U32 R10, R16, 0x4, R12.reuse ;  /* 0x00000004100a7825 */ /* 0x102fe200078e000c */
[----:B------:R-:W-:Y:S01]  /*02a0*/  IADD3 R25, PT, PT, R21, 0x7, RZ ;  /* 0x0000000715197810 */ /* 0x000fe20007ffe0ff */
[----:B------:R-:W5:Y:S02]  /*02b0*/  LDG.E R29, desc[UR6][R28.64] ;  /* 0x000000061c1d7981 */ /* 0x000f64000c1e1900 */
[----:B------:R-:W-:-:S02]  /*02c0*/  IMAD.WIDE.U32 R16, R17, 0x4, R12 ;  /* 0x0000000411107825 */ /* 0x000fc400078e000c */
[----:B------:R1:W5:Y:S01]  /*02d0*/  LDG.E R23, desc[UR6][R10.64] ;  /* 0x000000060a177981 */ /* 0x000362000c1e1900 */
[----:B0-----:R-:W-:Y:S01]  /*02e0*/  IADD3 R19, PT, PT, R21, 0x9, RZ ;  /* 0x0000000915137810 */ /* 0x001fe20007ffe0ff */
[----:B------:R-:W-:-:S05]  /*02f0*/  IMAD.WIDE.U32 R14, R15, 0x4, R12 ;  /* 0x000000040f0e7825 */ /* 0x000fca00078e000c */
[----:B------:R0:W5:Y:S04]  /*0300*/  LDG.E R27, desc[UR6][R14.64] ;  /* 0x000000060e1b7981 */ /* 0x000168000c1e1900 */
[----:B------:R0:W5:Y:S01]  /*0310*/  LDG.E R11, desc[UR6][R16.64] ;  /* 0x00000006100b7981 */ /* 0x000162000c1e1900 */
[----:B-1----:R-:W-:Y:S01]  /*0320*/  IMAD R10, R8, 0x80, R7 ;  /* 0x00000080080a7824 */ /* 0x002fe200078e0207 */
[----:B------:R-:W-:Y:S01]  /*0330*/  IADD3 R28, PT, PT, R21, 0xb, RZ ;  /* 0x0000000b151c7810 */ /* 0x000fe20007ffe0ff */
[----:B0-----:R-:W-:Y:S01]  /*0340*/  IMAD.WIDE.U32 R14, R19, 0x4, R12 ;  /* 0x00000004130e7825 */ /* 0x001fe200078e000c */
[----:B------:R-:W-:-:S03]  /*0350*/  IADD3 R17, PT, PT, R21, 0xc, RZ ;  /* 0x0000000c15117810 */ /* 0x000fc60007ffe0ff */
[--C-:B------:R-:W-:Y:S01]  /*0360*/  IMAD.WIDE.U32 R24, R25, 0x4, R12.reuse ;  /* 0x0000000419187825 */ /* 0x100fe200078e000c */
[----:B------:R0:W5:Y:S03]  /*0370*/  LDG.E R19, desc[UR6][R14.64] ;  /* 0x000000060e137981 */ /* 0x000166000c1e1900 */
[--C-:B------:R-:W-:Y:S02]  /*0380*/  IMAD.WIDE.U32 R16, R17, 0x4, R12.reuse ;  /* 0x0000000411107825 */ /* 0x100fe400078e000c */
[----:B------:R-:W5:Y:S02]  /*0390*/  LDG.E R25, desc[UR6][R24.64] ;  /* 0x0000000618197981 */ /* 0x000f64000c1e1900 */
[----:B0-----:R-:W-:Y:S02]  /*03a0*/  IMAD.WIDE.U32 R14, R28, 0x4, R12 ;  /* 0x000000041c0e7825 */ /* 0x001fe400078e000c */
[----:B------:R0:W5:Y:S04]  /*03b0*/  LDG.E R28, desc[UR6][R16.64] ;  /* 0x00000006101c7981 */ /* 0x000168000c1e1900 */
[----:B------:R1:W5:Y:S01]  /*03c0*/  LDG.E R24, desc[UR6][R14.64] ;  /* 0x000000060e187981 */ /* 0x000362000c1e1900 */
[C---:B0-----:R-:W-:Y:S01]  /*03d0*/  IADD3 R17, PT, PT, R21.reuse, 0xe, RZ ;  /* 0x0000000e15117810 */ /* 0x041fe20007ffe0ff */
[----:B------:R-:W-:-:S02]  /*03e0*/  VIADD R16, R21, 0xf ;  /* 0x0000000f15107836 */ /* 0x000fc40000000000 */
[----:B--2---:R0:W-:Y:S02]  /*03f0*/  STS [R10], R20 ;  /* 0x000000140a007388 */ /* 0x0041e40000000800 */
[----:B0-----:R-:W-:-:S05]  /*0400*/  IADD3 R20, PT, PT, R21, 0xd, RZ ;  /* 0x0000000d15147810 */ /* 0x001fca0007ffe0ff */
[----:B-1----:R-:W-:-:S04]  /*0410*/  IMAD.WIDE.U32 R14, R20, 0x4, R12 ;  /* 0x00000004140e7825 */ /* 0x002fc800078e000c */
[--C-:B------:R-:W-:Y:S02]  /*0420*/  IMAD.WIDE.U32 R20, R17, 0x4, R12.reuse ;  /* 0x0000000411147825 */ /* 0x100fe400078e000c */
[----:B------:R-:W2:Y:S02]  /*0430*/  LDG.E R15, desc[UR6][R14.64] ;  /* 0x000000060e0f7981 */ /* 0x000ea4000c1e1900 */
[----:B------:R-:W-:Y:S02]  /*0440*/  IMAD.WIDE.U32 R12, R16, 0x4, R12 ;  /* 0x00000004100c7825 */ /* 0x000fe400078e000c */
[----:B------:R-:W2:Y:S04]  /*0450*/  LDG.E R21, desc[UR6][R20.64] ;  /* 0x0000000614157981 */ /* 0x000ea8000c1e1900 */
[----:B------:R-:W2:Y:S01]  /*0460*/  LDG.E R13, desc[UR6][R12.64] ;  /* 0x000000060c0d7981 */ /* 0x000ea2000c1e1900 */
[----:B------:R-:W-:-:S03]  /*0470*/  IADD3 R8, PT, PT, R8, 0x10, RZ ;  /* 0x0000001008087810 */ /* 0x000fc60007ffe0ff */
[----:B---3--:R0:W-:Y:S04]  /*0480*/  STS [R10+0x80], R26 ;  /* 0x0000801a0a007388 */ /* 0x0081e80000000800 */
[----:B----4-:R0:W-:Y:S04]  /*0490*/  STS [R10+0x100], R9 ;  /* 0x000100090a007388 */ /* 0x0101e80000000800 */
[----:B-----5:R0:W-:Y:S04]  /*04a0*/  STS [R10+0x180], R22 ;  /* 0x000180160a007388 */ /* 0x0201e80000000800 */
[----:B------:R0:W-:Y:S04]  /*04b0*/  STS [R10+0x200], R18 ;  /* 0x000200120a007388 */ /* 0x0001e80000000800 */
[----:B------:R0:W-:Y:S04]  /*04c0*/  STS [R10+0x280], R29 ;  /* 0x0002801d0a007388 */ /* 0x0001e80000000800 */
[----:B------:R0:W-:Y:S04]  /*04d0*/  STS [R10+0x300], R27 ;  /* 0x0003001b0a007388 */ /* 0x0001e80000000800 */
[----:B------:R0:W-:Y:S04]  /*04e0*/  STS [R10+0x380], R25 ;  /* 0x000380190a007388 */ /* 0x0001e80000000800 */
[----:B------:R0:W-:Y:S04]  /*04f0*/  STS [R10+0x400], R23 ;  /* 0x000400170a007388 */ /* 0x0001e80000000800 */
[----:B------:R0:W-:Y:S04]  /*0500*/  STS [R10+0x480], R19 ;  /* 0x000480130a007388 */ /* 0x0001e80000000800 */
[----:B------:R0:W-:Y:S04]  /*0510*/  STS [R10+0x500], R11 ;  /* 0x0005000b0a007388 */ /* 0x0001e80000000800 */
[----:B------:R0:W-:Y:S04]  /*0520*/  STS [R10+0x580], R24 ;  /* 0x000580180a007388 */ /* 0x0001e80000000800 */
[----:B------:R0:W-:Y:S01]  /*0530*/  STS [R10+0x600], R28 ;  /* 0x0006001c0a007388 */ /* 0x0001e20000000800 */
[----:B------:R-:W-:-:S03]  /*0540*/  ISETP.NE.AND P1, PT, R8, R6, PT ;  /* 0x000000060800720c */ /* 0x000fc60003f25270 */
[----:B--2---:R0:W-:Y:S04]  /*0550*/  STS [R10+0x680], R15 ;  /* 0x0006800f0a007388 */ /* 0x0041e80000000800 */
[----:B------:R0:W-:Y:S04]  /*0560*/  STS [R10+0x700], R21 ;  /* 0x000700150a007388 */ /* 0x0001e80000000800 */
[----:B------:R0:W-:Y:S02]  /*0570*/  STS [R10+0x780], R13 ;  /* 0x0007800d0a007388 */ /* 0x0001e40000000800 */
[----:B------:R-:W-:Y:S05]  /*0580*/  @P1 BRA `(.L_x_1) ;  /* 0xfffffff800e81947 */ /* 0x000fea000383ffff */
.L_x_0:
[----:B------:R-:W-:Y:S05]  /*0590*/  @!P0 BRA `(.L_x_2) ;  /* 0x0000000400348947 */ /* 0x000fea0003800000 */
[----:B------:R-:W-:Y:S02]  /*05a0*/  ISETP.GE.U32.AND P0, PT, R2, 0x8, PT ;  /* 0x000000080200780c */ /* 0x000fe40003f06070 */
[----:B0-----:R-:W-:-:S04]  /*05b0*/  LOP3.LUT R24, R0, 0x7, RZ, 0xc0, !PT ;  /* 0x0000000700187812 */ /* 0x001fc800078ec0ff */
[----:B------:R-:W-:-:S07]  /*05c0*/  ISETP.NE.AND P1, PT, R24, RZ, PT ;  /* 0x000000ff1800720c */ /* 0x000fce0003f25270 */
[----:B------:R-:W-:Y:S06]  /*05d0*/  @!P0 BRA `(.L_x_3) ;  /* 0x00000000008c8947 */ /* 0x000fec0003800000 */
[----:B------:R-:W0:Y:S01]  /*05e0*/  LDC.64 R20, c[0x0][0x388] ;  /* 0x0000e200ff147b82 */ /* 0x000e220000000a00 */
[----:B------:R-:W-:-:S04]  /*05f0*/  IMAD R23, R3, R0, R6 ;  /* 0x0000000003177224 */ /* 0x000fc800078e0206 */
[C---:B------:R-:W-:Y:S01]  /*0600*/  VIADD R15, R23.reuse, 0x4 ;  /* 0x00000004170f7836 */ /* 0x040fe20000000000 */
[C---:B------:R-:W-:Y:S02]  /*0610*/  IADD3 R19, PT, PT, R23.reuse, 0x1, RZ ;  /* 0x0000000117137810 */ /* 0x040fe40007ffe0ff */
[C---:B------:R-:W-:Y:S02]  /*0620*/  IADD3 R9, PT, PT, R23.reuse, 0x2, RZ ;  /* 0x0000000217097810 */ /* 0x040fe40007ffe0ff */
[C---:B------:R-:W-:Y:S02]  /*0630*/  IADD3 R17, PT, PT, R23.reuse, 0x3, RZ ;  /* 0x0000000317117810 */ /* 0x040fe40007ffe0ff */
[C---:B------:R-:W-:Y:S02]  /*0640*/  IADD3 R13, PT, PT, R23.reuse, 0x5, RZ ;  /* 0x00000005170d7810 */ /* 0x040fe40007ffe0ff */
[C---:B------:R-:W-:Y:S01]  /*0650*/  IADD3 R25, PT, PT, R23.reuse, 0x6, RZ ;  /* 0x0000000617197810 */ /* 0x040fe20007ffe0ff */
[C---:B0-----:R-:W-:Y:S01]  /*0660*/  IMAD.WIDE.U32 R10, R23.reuse, 0x4, R20 ;  /* 0x00000004170a7825 */ /* 0x041fe200078e0014 */
[----:B------:R-:W-:-:S03]  /*0670*/  IADD3 R23, PT, PT, R23, 0x7, RZ ;  /* 0x0000000717177810 */ /* 0x000fc60007ffe0ff */
[--C-:B------:R-:W-:Y:S01]  /*0680*/  IMAD.WIDE.U32 R18, R19, 0x4, R20.reuse ;  /* 0x0000000413127825 */ /* 0x100fe200078e0014 */
[----:B------:R0:W2:Y:S03]  /*0690*/  LDG.E R22, desc[UR6][R10.64] ;  /* 0x000000060a167981 */ /* 0x0000a6000c1e1900 */
[--C-:B------:R-:W-:Y:S02]  /*06a0*/  IMAD.WIDE.U32 R8, R9, 0x4, R20.reuse ;  /* 0x0000000409087825 */ /* 0x100fe400078e0014 */
[----:B------:R-:W3:Y:S02]  /*06b0*/  LDG.E R18, desc[UR6][R18.64] ;  /* 0x0000000612127981 */ /* 0x000ee4000c1e1900 */
[--C-:B------:R-:W-:Y:S02]  /*06c0*/  IMAD.WIDE.U32 R16, R17, 0x4, R20.reuse ;  /* 0x0000000411107825 */ /* 0x100fe400078e0014 */
[----:B------:R-:W4:Y:S02]  /*06d0*/  LDG.E R8, desc[UR6][R8.64] ;  /* 0x0000000608087981 */ /* 0x000f24000c1e1900 */
[----:B------:R-:W-:-:S02]  /*06e0*/  IMAD.WIDE.U32 R14, R15, 0x4, R20 ;  /* 0x000000040f0e7825 */ /* 0x000fc400078e0014 */
[----:B------:R-:W5:Y:S02]  /*06f0*/  LDG.E R16, desc[UR6][R16.64] ;  /* 0x0000000610107981 */ /* 0x000f64000c1e1900 */
[--C-:B------:R-:W-:Y:S02]  /*0700*/  IMAD.WIDE.U32 R12, R13, 0x4, R20.reuse ;  /* 0x000000040d0c7825 */ /* 0x100fe400078e0014 */
[----:B------:R-:W5:Y:S02]  /*0710*/  LDG.E R14, desc[UR6][R14.64] ;  /* 0x000000060e0e7981 */ /* 0x000f64000c1e1900 */
[--C-:B0-----:R-:W-:Y:S02]  /*0720*/  IMAD.WIDE.U32 R10, R25, 0x4, R20.reuse ;  /* 0x00000004190a7825 */ /* 0x101fe400078e0014 */
[----:B------:R-:W5:Y:S02]  /*0730*/  LDG.E R12, desc[UR6][R12.64] ;  /* 0x000000060c0c7981 */ /* 0x000f64000c1e1900 */
[----:B------:R-:W-:-:S02]  /*0740*/  IMAD.WIDE.U32 R20, R23, 0x4, R20 ;  /* 0x0000000417147825 */ /* 0x000fc400078e0014 */
[----:B------:R-:W5:Y:S04]  /*0750*/  LDG.E R10, desc[UR6][R10.64] ;  /* 0x000000060a0a7981 */ /* 0x000f68000c1e1900 */
[----:B------:R-:W5:Y:S01]  /*0760*/  LDG.E R20, desc[UR6][R20.64] ;  /* 0x0000000614147981 */ /* 0x000f62000c1e1900 */
[C---:B------:R-:W-:Y:S02]  /*0770*/  LEA R23, R6.reuse, R7, 0x7 ;  /* 0x0000000706177211 */ /* 0x040fe400078e38ff */
[----:B------:R-:W-:-:S03]  /*0780*/  IADD3 R6, PT, PT, R6, 0x8, RZ ;  /* 0x0000000806067810 */ /* 0x000fc60007ffe0ff */
[----:B--2---:R0:W-:Y:S04]  /*0790*/  STS [R23], R22 ;  /* 0x0000001617007388 */ /* 0x0041e80000000800 */
[----:B---3--:R0:W-:Y:S04]  /*07a0*/  STS [R23+0x80], R18 ;  /* 0x0000801217007388 */ /* 0x0081e80000000800 */
[----:B----4-:R0:W-:Y:S04]  /*07b0*/  STS [R23+0x100], R8 ;  /* 0x0001000817007388 */ /* 0x0101e80000000800 */
[----:B-----5:R0:W-:Y:S04]  /*07c0*/  STS [R23+0x180], R16 ;  /* 0x0001801017007388 */ /* 0x0201e80000000800 */
[----:B------:R0:W-:Y:S04]  /*07d0*/  STS [R23+0x200], R14 ;  /* 0x0002000e17007388 */ /* 0x0001e80000000800 */
[----:B------:R0:W-:Y:S04]  /*07e0*/  STS [R23+0x280], R12 ;  /* 0x0002800c17007388 */ /* 0x0001e80000000800 */
[----:B------:R0:W-:Y:S04]  /*07f0*/  STS [R23+0x300], R10 ;  /* 0x0003000a17007388 */ /* 0x0001e80000000800 */
[----:B------:R0:W-:Y:S02]  /*0800*/  STS [R23+0x380], R20 ;  /* 0x0003801417007388 */ /* 0x0001e40000000800 */
.L_x_3:
        /* <DEDUP_REMOVED lines=9> */
[C---:B------:R-:W-:Y:S01]  /*08a0*/  IADD3 R17, PT, PT, R13.reuse, 0x3, RZ ;  /* 0x000000030d117810 */ /* 0x040fe20007ffe0ff */
[----:B0-----:R-:W-:-:S04]  /*08b0*/  IMAD.WIDE.U32 R12, R13, 0x4, R10 ;  /* 0x000000040d0c7825 */ /* 0x001fc800078e000a */
[--C-:B------:R-:W-:Y:S02]  /*08c0*/  IMAD.WIDE.U32 R14, R15, 0x4, R10.reuse ;  /* 0x000000040f0e7825 */ /* 0x100fe400078e000a */
[----:B------:R-:W2:Y:S02]  /*08d0*/  LDG.E R12, desc[UR6][R12.64] ;  /* 0x000000060c0c7981 */ /* 0x000ea4000c1e1900 */
[--C-:B------:R-:W-:Y:S02]  /*08e0*/  IMAD.WIDE.U32 R8, R9, 0x4, R10.reuse ;  /* 0x0000000409087825 */ /* 0x100fe400078e000a */
[----:B------:R-:W3:Y:S02]  /*08f0*/  LDG.E R14, desc[UR6][R14.64] ;  /* 0x000000060e0e7981 */ /* 0x000ee4000c1e1900 */
[----:B------:R-:W-:Y:S02]  /*0900*/  IMAD.WIDE.U32 R10, R17, 0x4, R10 ;  /* 0x00000004110a7825 */ /* 0x000fe400078e000a */
[----:B------:R-:W4:Y:S04]  /*0910*/  LDG.E R8, desc[UR6][R8.64] ;  /* 0x0000000608087981 */ /* 0x000f28000c1e1900 */
[----:B------:R-:W5:Y:S01]  /*0920*/  LDG.E R10, desc[UR6][R10.64] ;  /* 0x000000060a0a7981 */ /* 0x000f62000c1e1900 */
[----:B------:R-:W-:-:S02]  /*0930*/  LEA R17, R6, R7, 0x7 ;  /* 0x0000000706117211 */ /* 0x000fc400078e38ff */
[----:B------:R-:W-:-:S03]  /*0940*/  IADD3 R6, PT, PT, R6, 0x4, RZ ;  /* 0x0000000406067810 */ /* 0x000fc60007ffe0ff */
[----:B--2---:R0:W-:Y:S04]  /*0950*/  STS [R17], R12 ;  /* 0x0000000c11007388 */ /* 0x0041e80000000800 */
[----:B---3--:R0:W-:Y:S04]  /*0960*/  STS [R17+0x80], R14 ;  /* 0x0000800e11007388 */ /* 0x0081e80000000800 */
[----:B----4-:R0:W-:Y:S04]  /*0970*/  STS [R17+0x100], R8 ;  /* 0x0001000811007388 */ /* 0x0101e80000000800 */
[----:B-----5:R0:W-:Y:S02]  /*0980*/  STS [R17+0x180], R10 ;  /* 0x0001800a11007388 */ /* 0x0201e40000000800 */
.L_x_4:
[----:B------:R-:W-:Y:S05]  /*0990*/  @!P1 BRA `(.L_x_2) ;  /* 0x0000000000349947 */ /* 0x000fea0003800000 */
[----:B0-----:R-:W0:Y:S01]  /*09a0*/  LDC.64 R8, c[0x0][0x388] ;  /* 0x0000e200ff087b82 */ /* 0x001e220000000a00 */
[----:B------:R-:W-:Y:S01]  /*09b0*/  LEA R11, R6, R5, 0x7 ;  /* 0x00000005060b7211 */ /* 0x000fe200078e38ff */
[----:B------:R-:W-:Y:S02]  /*09c0*/  IMAD R13, R3, R0, R6 ;  /* 0x00000000030d7224 */ /* 0x000fe400078e0206 */
[----:B------:R-:W-:Y:S01]  /*09d0*/  IMAD.MOV R16, RZ, RZ, -R16 ;  /* 0x000000ffff107224 */ /* 0x000fe200078e0a10 */
[----:B------:R-:W-:-:S07]  /*09e0*/  IADD3 R6, PT, PT, R4, R11, RZ ;  /* 0x0000000b04067210 */ /* 0x000fce0007ffe0ff */
.L_x_5:
[----:B0-----:R-:W-:-:S06]  /*09f0*/  IMAD.WIDE.U32 R10, R13, 0x4, R8 ;  /* 0x000000040d0a7825 */ /* 0x001fcc00078e0008 */
[----:B------:R-:W2:Y:S01]  /*0a00*/  LDG.E R11, desc[UR6][R10.64] ;  /* 0x000000060a0b7981 */ /* 0x000ea2000c1e1900 */
[----:B------:R-:W-:Y:S02]  /*0a10*/  IADD3 R16, PT, PT, R16, 0x1, RZ ;  /* 0x0000000110107810 */ /* 0x000fe40007ffe0ff */
[----:B------:R-:W-:Y:S02]  /*0a20*/  IADD3 R13, PT, PT, R13, 0x1, RZ ;  /* 0x000000010d0d7810 */ /* 0x000fe40007ffe0ff */
[----:B------:R-:W-:Y:S01]  /*0a30*/  ISETP.NE.AND P0, PT, R16, RZ, PT ;  /* 0x000000ff1000720c */ /* 0x000fe20003f05270 */
[----:B--2---:R0:W-:Y:S02]  /*0a40*/  STS [R6], R11 ;  /* 0x0000000b06007388 */ /* 0x0041e40000000800 */
[----:B0-----:R-:W-:-:S10]  /*0a50*/  IADD3 R6, PT, PT, R6, 0x80, RZ ;  /* 0x0000008006067810 */ /* 0x001fd40007ffe0ff */
[----:B------:R-:W-:Y:S05]  /*0a60*/  @P0 BRA `(.L_x_5) ;  /* 0xfffffffc00e00947 */ /* 0x000fea000383ffff */
.L_x_2:
[----:B------:R-:W-:Y:S02]  /*0a70*/  ISETP.GE.U32.AND P1, PT, R0, 0x10, PT ;  /* 0x000000100000780c */ /* 0x000fe40003f26070 */
[----:B------:R-:W-:Y:S02]  /*0a80*/  ISETP.NE.AND P0, PT, R2, RZ, PT ;  /* 0x000000ff0200720c */ /* 0x000fe40003f05270 */
[----:B------:R-:W-:-:S09]  /*0a90*/  MOV R6, RZ ;  /* 0x000000ff00067202 */ /* 0x000fd20000000f00 */
[----:B------:R-:W-:Y:S05]  /*0aa0*/  @!P1 BRA `(.L_x_6) ;  /* 0x0000000000dc9947 */ /* 0x000fea0003800000 */
[----:B------:R-:W-:Y:S02]  /*0ab0*/  LOP3.LUT R6, R0, 0x7ffffff0, RZ, 0xc0, !PT ;  /* 0x7ffffff000067812 */ /* 0x000fe400078ec0ff */
[----:B------:R-:W-:-:S03]  /*0ac0*/  IADD3 R0, PT, PT, R5, 0x400, R4 ;  /* 0x0000040005007810 */ /* 0x000fc60007ffe004 */
[----:B0-----:R-:W-:-:S07]  /*0ad0*/  IMAD.MOV R8, RZ, RZ, -R6 ;  /* 0x000000ffff087224 */ /* 0x001fce00078e0a06 */
.L_x_7:
[----:B------:R-:W0:Y:S01]  /*0ae0*/  LDS R19, [R0+-0x400] ;  /* 0xfffc000000137984 */ /* 0x000e220000000800 */
[----:B------:R-:W-:-:S03]  /*0af0*/  IADD3 R8, PT, PT, R8, 0x10, RZ ;  /* 0x0000001008087810 */ /* 0x000fc60007ffe0ff */
[----:B------:R-:W1:Y:S01]  /*0b00*/  LDS R20, [R0+-0x380] ;  /* 0xfffc800000147984 */ /* 0x000e620000000800 */
[----:B------:R-:W-:-:S03]  /*0b10*/  ISETP.NE.AND P1, PT, R8, RZ, PT ;  /* 0x000000ff0800720c */ /* 0x000fc60003f25270 */
[----:B------:R-:W2:Y:S04]  /*0b20*/  LDS R22, [R0+-0x300] ;  /* 0xfffd000000167984 */ /* 0x000ea80000000800 */
[----:B------:R-:W3:Y:S04]  /*0b30*/  LDS R24, [R0+-0x280] ;  /* 0xfffd800000187984 */ /* 0x000ee80000000800 */
[----:B------:R-:W4:Y:S04]  /*0b40*/  LDS R26, [R0+-0x200] ;  /* 0xfffe0000001a7984 */ /* 0x000f280000000800 */
[----:B------:R-:W5:Y:S04]  /*0b50*/  LDS R28, [R0+-0x180] ;  /* 0xfffe8000001c7984 */ /* 0x000f680000000800 */
[----:B------:R-:W-:Y:S04]  /*0b60*/  LDS R18, [R0+-0x100] ;  /* 0xffff000000127984 */ /* 0x000fe80000000800 */
[----:B------:R-:W5:Y:S04]  /*0b70*/  LDS R14, [R0+-0x80] ;  /* 0xffff8000000e7984 */ /* 0x000f680000000800 */
[----:B------:R-:W5:Y:S04]  /*0b80*/  LDS R17, [R0] ;  /* 0x0000000000117984 */ /* 0x000f680000000800 */
[----:B------:R-:W5:Y:S04]  /*0b90*/  LDS R16, [R0+0x80] ;  /* 0x0000800000107984 */ /* 0x000f680000000800 */
[----:B------:R-:W5:Y:S01]  /*0ba0*/  LDS R15, [R0+0x100] ;  /* 0x00010000000f7984 */ /* 0x000f620000000800 */
[----:B0-----:R-:W-:-:S03]  /*0bb0*/  FADD R19, R19, R19 ;  /* 0x0000001313137221 */ /* 0x001fc60000000000 */
[----:B------:R-:W0:Y:S01]  /*0bc0*/  LDS R13, [R0+0x180] ;  /* 0x00018000000d7984 */ /* 0x000e220000000800 */
[----:B-1----:R-:W-:-:S03]  /*0bd0*/  FADD R21, R20, R20 ;  /* 0x0000001414157221 */ /* 0x002fc60000000000 */
[----:B------:R-:W1:Y:S01]  /*0be0*/  LDS R9, [R0+0x200] ;  /* 0x0002000000097984 */ /* 0x000e620000000800 */
[----:B--2---:R-:W-:-:S03]  /*0bf0*/  FADD R23, R22, R22 ;  /* 0x0000001616177221 */ /* 0x004fc60000000000 */
[----:B------:R-:W2:Y:S01]  /*0c00*/  LDS R12, [R0+0x280] ;  /* 0x00028000000c7984 */ /* 0x000ea20000000800 */
[----:B---3--:R-:W-:-:S03]  /*0c10*/  FADD R25, R24, R24 ;  /* 0x0000001818197221 */ /* 0x008fc60000000000 */
[----:B------:R-:W3:Y:S01]  /*0c20*/  LDS R11, [R0+0x300] ;  /* 0x00030000000b7984 */ /* 0x000ee20000000800 */
[----:B----4-:R-:W-:-:S03]  /*0c30*/  FADD R27, R26, R26 ;  /* 0x0000001a1a1b7221 */ /* 0x010fc60000000000 */
[----:B------:R-:W4:Y:S01]  /*0c40*/  LDS R10, [R0+0x380] ;  /* 0x00038000000a7984 */ /* 0x000f220000000800 */
[----:B-----5:R-:W-:-:S03]  /*0c50*/  FADD R29, R28, R28 ;  /* 0x0000001c1c1d7221 */ /* 0x020fc60000000000 */
[----:B------:R5:W-:Y:S04]  /*0c60*/  STS [R0+-0x400], R19 ;  /* 0xfffc001300007388 */ /* 0x000be80000000800 */
[----:B------:R2:W-:Y:S01]  /*0c70*/  STS [R0+-0x380], R21 ;  /* 0xfffc801500007388 */ /* 0x0005e20000000800 */
[----:B------:R-:W-:-:S03]  /*0c80*/  FADD R14, R14, R14 ;  /* 0x0000000e0e0e7221 */ /* 0x000fc60000000000 */
[----:B------:R4:W-:Y:S01]  /*0c90*/  STS [R0+-0x300], R23 ;  /* 0xfffd001700007388 */ /* 0x0009e20000000800 */
[----:B------:R-:W-:Y:S01]  /*0ca0*/  FADD R17, R17, R17 ;  /* 0x0000001111117221 */ /* 0x000fe20000000000 */
[----:B-----5:R-:W-:Y:S01]  /*0cb0*/  FADD R19, R18, R18 ;  /* 0x0000001212137221 */ /* 0x020fe20000000000 */
[----:B------:R-:W-:Y:S01]  /*0cc0*/  FADD R16, R16, R16 ;  /* 0x0000001010107221 */ /* 0x000fe20000000000 */
[----:B------:R-:W-:Y:S01]  /*0cd0*/  STS [R0+-0x280], R25 ;  /* 0xfffd801900007388 */ /* 0x000fe20000000800 */
[----:B------:R-:W-:-:S03]  /*0ce0*/  FADD R15, R15, R15 ;  /* 0x0000000f0f0f7221 */ /* 0x000fc60000000000 */
[----:B------:R-:W-:Y:S01]  /*0cf0*/  STS [R0+-0x200], R27 ;  /* 0xfffe001b00007388 */ /* 0x000fe20000000800 */
[----:B0-----:R-:W-:-:S03]  /*0d00*/  FADD R13, R13, R13 ;  /* 0x0000000d0d0d7221 */ /* 0x001fc60000000000 */
[----:B------:R-:W-:Y:S01]  /*0d10*/  STS [R0+-0x180], R29 ;  /* 0xfffe801d00007388 */ /* 0x000fe20000000800 */
[----:B-1----:R-:W-:-:S03]  /*0d20*/  FADD R9, R9, R9 ;  /* 0x0000000909097221 */ /* 0x002fc60000000000 */
[----:B------:R-:W-:Y:S01]  /*0d30*/  STS [R0+-0x100], R19 ;  /* 0xffff001300007388 */ /* 0x000fe20000000800 */
[----:B--2---:R-:W-:-:S03]  /*0d40*/  FADD R21, R12, R12 ;  /* 0x0000000c0c157221 */ /* 0x004fc60000000000 */
[----:B------:R-:W-:Y:S01]  /*0d50*/  STS [R0+-0x80], R14 ;  /* 0xffff800e00007388 */ /* 0x000fe20000000800 */
[----:B---3--:R-:W-:-:S03]  /*0d60*/  FADD R11, R11, R11 ;  /* 0x0000000b0b0b7221 */ /* 0x008fc60000000000 */
[----:B------:R-:W-:Y:S01]  /*0d70*/  STS [R0], R17 ;  /* 0x0000001100007388 */ /* 0x000fe20000000800 */
[----:B----4-:R-:W-:-:S03]  /*0d80*/  FADD R23, R10, R10 ;  /* 0x0000000a0a177221 */ /* 0x010fc60000000000 */
[----:B------:R-:W-:Y:S04]  /*0d90*/  STS [R0+0x80], R16 ;  /* 0x0000801000007388 */ /* 0x000fe80000000800 */
[----:B------:R-:W-:Y:S04]  /*0da0*/  STS [R0+0x100], R15 ;  /* 0x0001000f00007388 */ /* 0x000fe80000000800 */
[----:B------:R-:W-:Y:S04]  /*0db0*/  STS [R0+0x180], R13 ;  /* 0x0001800d00007388 */ /* 0x000fe80000000800 */
[----:B------:R-:W-:Y:S04]  /*0dc0*/  STS [R0+0x200], R9 ;  /* 0x0002000900007388 */ /* 0x000fe80000000800 */
[----:B------:R-:W-:Y:S04]  /*0dd0*/  STS [R0+0x280], R21 ;  /* 0x0002801500007388 */ /* 0x000fe80000000800 */
[----:B------:R-:W-:Y:S04]  /*0de0*/  STS [R0+0x300], R11 ;  /* 0x0003000b00007388 */ /* 0x000fe80000000800 */
[----:B------:R0:W-:Y:S02]  /*0df0*/  STS [R0+0x380], R23 ;  /* 0x0003801700007388 */ /* 0x0001e40000000800 */
[----:B0-----:R-:W-:Y:S01]  /*0e00*/  IADD3 R0, PT, PT, R0, 0x800, RZ ;  /* 0x0000080000007810 */ /* 0x001fe20007ffe0ff */
[----:B------:R-:W-:Y:S06]  /*0e10*/  @P1 BRA `(.L_x_7) ;  /* 0xfffffffc00301947 */ /* 0x000fec000383ffff */
.L_x_6:
[----:B------:R-:W-:Y:S05]  /*0e20*/  @!P0 BRA `(.L_x_8) ;  /* 0x0000000000f48947 */ /* 0x000fea0003800000 */
[----:B------:R-:W1:Y:S01]  /*0e30*/  LDCU UR4, c[0x0][0x384] ;  /* 0x00007080ff0477ac */ /* 0x000e620008000800 */
[----:B------:R-:W-:Y:S01]  /*0e40*/  ISETP.GE.U32.AND P0, PT, R2, 0x8, PT ;  /* 0x000000080200780c */ /* 0x000fe20003f06070 */
[----:B-1----:R-:W-:-:S04]  /*0e50*/  ULOP3.LUT UR5, UR4, 0x7, URZ, 0xc0, !UPT ;  /* 0x0000000704057892 */ /* 0x002fc8000f8ec0ff */
[----:B------:R-:W-:-:S08]  /*0e60*/  UISETP.NE.AND UP0, UPT, UR5, URZ, UPT ;  /* 0x000000ff0500728c */ /* 0x000fd0000bf05270 */
[----:B------:R-:W-:Y:S05]  /*0e70*/  @!P0 BRA `(.L_x_9) ;  /* 0x0000000000688947 */ /* 0x000fea0003800000 */
[C---:B------:R-:W-:Y:S02]  /*0e80*/  LEA R0, R6.reuse, R7, 0x7 ;  /* 0x0000000706007211 */ /* 0x040fe400078e38ff */
[----:B------:R-:W-:-:S03]  /*0e90*/  IADD3 R6, PT, PT, R6, 0x8, RZ ;  /* 0x0000000806067810 */ /* 0x000fc60007ffe0ff */
[----:B------:R-:W1:Y:S04]  /*0ea0*/  LDS R2, [R0] ;  /* 0x0000000000027984 */ /* 0x000e680000000800 */
[----:B0-----:R-:W0:Y:S04]  /*0eb0*/  LDS R8, [R0+0x80] ;  /* 0x0000800000087984 */ /* 0x001e280000000800 */
[----:B------:R-:W2:Y:S04]  /*0ec0*/  LDS R10, [R0+0x100] ;  /* 0x00010000000a7984 */ /* 0x000ea80000000800 */
[----:B------:R-:W3:Y:S04]  /*0ed0*/  LDS R12, [R0+0x180] ;  /* 0x00018000000c7984 */ /* 0x000ee80000000800 */
[----:B------:R-:W4:Y:S04]  /*0ee0*/  LDS R14, [R0+0x200] ;  /* 0x00020000000e7984 */ /* 0x000f280000000800 */
[----:B------:R-:W5:Y:S04]  /*0ef0*/  LDS R16, [R0+0x280] ;  /* 0x0002800000107984 */ /* 0x000f680000000800 */
[----:B------:R-:W5:Y:S04]  /*0f00*/  LDS R18, [R0+0x300] ;  /* 0x0003000000127984 */ /* 0x000f680000000800 */
[----:B------:R-:W5:Y:S01]  /*0f10*/  LDS R20, [R0+0x380] ;  /* 0x0003800000147984 */ /* 0x000f620000000800 */
[----:B-1----:R-:W-:Y:S01]  /*0f20*/  FADD R9, R2, R2 ;  /* 0x0000000202097221 */ /* 0x002fe20000000000 */
[----:B0-----:R-:W-:-:S04]  /*0f30*/  FADD R11, R8, R8 ;  /* 0x00000008080b7221 */ /* 0x001fc80000000000 */
[----:B------:R1:W-:Y:S01]  /*0f40*/  STS [R0], R9 ;  /* 0x0000000900007388 */ /* 0x0003e20000000800 */
[----:B--2---:R-:W-:-:S03]  /*0f50*/  FADD R13, R10, R10 ;  /* 0x0000000a0a0d7221 */ /* 0x004fc60000000000 */
[----:B------:R1:W-:Y:S01]  /*0f60*/  STS [R0+0x80], R11 ;  /* 0x0000800b00007388 */ /* 0x0003e20000000800 */
[----:B---3--:R-:W-:-:S03]  /*0f70*/  FADD R15, R12, R12 ;  /* 0x0000000c0c0f7221 */ /* 0x008fc60000000000 */
[----:B------:R1:W-:Y:S01]  /*0f80*/  STS [R0+0x100], R13 ;  /* 0x0001000d00007388 */ /* 0x0003e20000000800 */
[----:B----4-:R-:W-:-:S03]  /*0f90*/  FADD R17, R14, R14 ;  /* 0x0000000e0e117221 */ /* 0x010fc60000000000 */
[----:B------:R1:W-:Y:S01]  /*0fa0*/  STS [R0+0x180], R15 ;  /* 0x0001800f00007388 */ /* 0x0003e20000000800 */
[----:B-----5:R-:W-:-:S03]  /*0fb0*/  FADD R19, R16, R16 ;  /* 0x0000001010137221 */ /* 0x020fc60000000000 */
[----:B------:R1:W-:Y:S01]  /*0fc0*/  STS [R0+0x200], R17 ;  /* 0x0002001100007388 */ /* 0x0003e20000000800 */
[----:B------:R-:W-:-:S03]  /*0fd0*/  FADD R21, R18, R18 ;  /* 0x0000001212157221 */ /* 0x000fc60000000000 */
[----:B------:R1:W-:Y:S01]  /*0fe0*/  STS [R0+0x280], R19 ;  /* 0x0002801300007388 */ /* 0x0003e20000000800 */
[----:B------:R-:W-:-:S03]  /*0ff0*/  FADD R23, R20, R20 ;  /* 0x0000001414177221 */ /* 0x000fc60000000000 */
[----:B------:R1:W-:Y:S04]  /*1000*/  STS [R0+0x300], R21 ;  /* 0x0003001500007388 */ /* 0x0003e80000000800 */
[----:B------:R1:W-:Y:S02]  /*1010*/  STS [R0+0x380], R23 ;  /* 0x0003801700007388 */ /* 0x0003e40000000800 */
.L_x_9:
[----:B------:R-:W-:Y:S05]  /*1020*/  BRA.U !UP0, `(.L_x_8) ;  /* 0x0000000108747547 */ /* 0x000fea000b800000 */
[----:B------:R-:W-:Y:S02]  /*1030*/  UISETP.GE.U32.AND UP0, UPT, UR5, 0x4, UPT ;  /* 0x000000040500788c */ /* 0x000fe4000bf06070 */
[----:B------:R-:W-:-:S04]  /*1040*/  ULOP3.LUT UR4, UR4, 0x3, URZ, 0xc0, !UPT ;  /* 0x0000000304047892 */ /* 0x000fc8000f8ec0ff */
[----:B------:R-:W-:-:S03]  /*1050*/  UISETP.NE.AND UP1, UPT, UR4, URZ, UPT ;  /* 0x000000ff0400728c */ /* 0x000fc6000bf25270 */
[----:B------:R-:W-:Y:S08]  /*1060*/  BRA.U !UP0, `(.L_x_10) ;  /* 0x0000000108387547 */ /* 0x000ff0000b800000 */
[C---:B01----:R-:W-:Y:S01]  /*1070*/  LEA R11, R6.reuse, R7, 0x7 ;  /* 0x00000007060b7211 */ /* 0x043fe200078e38ff */
[----:B------:R-:W-:-:S04]  /*1080*/  VIADD R6, R6, 0x4 ;  /* 0x0000000406067836 */ /* 0x000fc80000000000 */
[----:B------:R-:W0:Y:S04]  /*1090*/  LDS R0, [R11] ;  /* 0x000000000b007984 */ /* 0x000e280000000800 */
[----:B------:R-:W1:Y:S04]  /*10a0*/  LDS R2, [R11+0x80] ;  /* 0x000080000b027984 */ /* 0x000e680000000800 */
[----:B------:R-:W2:Y:S04]  /*10b0*/  LDS R8, [R11+0x100] ;  /* 0x000100000b087984 */ /* 0x000ea80000000800 */
[----:B------:R-:W3:Y:S01]  /*10c0*/  LDS R9, [R11+0x180] ;  /* 0x000180000b097984 */ /* 0x000ee20000000800 */
[----:B0-----:R-:W-:Y:S01]  /*10d0*/  FADD R0, R0, R0 ;  /* 0x0000000000007221 */ /* 0x001fe20000000000 */
[----:B-1----:R-:W-:-:S04]  /*10e0*/  FADD R2, R2, R2 ;  /* 0x0000000202027221 */ /* 0x002fc80000000000 */
[----:B------:R4:W-:Y:S01]  /*10f0*/  STS [R11], R0 ;  /* 0x000000000b007388 */ /* 0x0009e20000000800 */
[----:B--2---:R-:W-:-:S03]  /*1100*/  FADD R8, R8, R8 ;  /* 0x0000000808087221 */ /* 0x004fc60000000000 */
[----:B------:R4:W-:Y:S01]  /*1110*/  STS [R11+0x80], R2 ;  /* 0x000080020b007388 */ /* 0x0009e20000000800 */
[----:B---3--:R-:W-:-:S03]  /*1120*/  FADD R9, R9, R9 ;  /* 0x0000000909097221 */ /* 0x008fc60000000000 */
[----:B------:R4:W-:Y:S04]  /*1130*/  STS [R11+0x100], R8 ;  /* 0x000100080b007388 */ /* 0x0009e80000000800 */
[----:B------:R4:W-:Y:S02]  /*1140*/  STS [R11+0x180], R9 ;  /* 0x000180090b007388 */ /* 0x0009e40000000800 */
.L_x_10:
[----:B------:R-:W-:Y:S05]  /*1150*/  BRA.U !UP1, `(.L_x_8) ;  /* 0x0000000109287547 */ /* 0x000fea000b800000 */
[----:B------:R-:W-:Y:S01]  /*1160*/  LEA R5, R6, R5, 0x7 ;  /* 0x0000000506057211 */ /* 0x000fe200078e38ff */
[----:B------:R-:W-:-:S03]  /*1170*/  UIADD3 UR4, UPT, UPT, -UR4, URZ, URZ ;  /* 0x000000ff04047290 */ /* 0x000fc6000fffe1ff */
[----:B------:R-:W-:-:S09]  /*1180*/  IADD3 R4, PT, PT, R4, R5, RZ ;  /* 0x0000000504047210 */ /* 0x000fd20007ffe0ff */
.L_x_11:
[----:B-1--4-:R-:W1:Y:S01]  /*1190*/  LDS R0, [R4] ;  /* 0x0000000004007984 */ /* 0x012e620000000800 */
[----:B------:R-:W-:-:S04]  /*11a0*/  UIADD3 UR4, UPT, UPT, UR4, 0x1, URZ ;  /* 0x0000000104047890 */ /* 0x000fc8000fffe0ff */
[----:B------:R-:W-:Y:S01]  /*11b0*/  UISETP.NE.AND UP0, UPT, UR4, URZ, UPT ;  /* 0x000000ff0400728c */ /* 0x000fe2000bf05270 */
[----:B-1----:R-:W-:-:S05]  /*11c0*/  FADD R5, R0, R0 ;  /* 0x0000000000057221 */ /* 0x002fca0000000000 */
[----:B------:R1:W-:Y:S02]  /*11d0*/  STS [R4], R5 ;  /* 0x0000000504007388 */ /* 0x0003e40000000800 */
[----:B-1----:R-:W-:Y:S01]  /*11e0*/  IADD3 R4, PT, PT, R4, 0x80, RZ ;  /* 0x0000008004047810 */ /* 0x002fe20007ffe0ff */
[----:B------:R-:W-:Y:S06]  /*11f0*/  BRA.U UP0, `(.L_x_11) ;  /* 0xfffffffd00e47547 */ /* 0x000fec000b83ffff */
.L_x_8:
[----:B-1--4-:R-:W1:Y:S01]  /*1200*/  LDC R0, c[0x0][0x384] ;  /* 0x0000e100ff007b82 */ /* 0x012e620000000800 */
[----:B------:R-:W-:Y:S01]  /*1210*/  HFMA2 R2, -RZ, RZ, 0, 0 ;  /* 0x00000000ff027431 */ /* 0x000fe200000001ff */
[C---:B-1----:R-:W-:Y:S02]  /*1220*/  ISETP.GE.U32.AND P1, PT, R0.reuse, 0x8, PT ;  /* 0x000000080000780c */ /* 0x042fe40003f26070 */
[----:B0-----:R-:W-:-:S04]  /*1230*/  LOP3.LUT R20, R0, 0x7, RZ, 0xc0, !PT ;  /* 0x0000000700147812 */ /* 0x001fc800078ec0ff */
[----:B------:R-:W-:-:S07]  /*1240*/  ISETP.NE.AND P0, PT, R20, RZ, PT ;  /* 0x000000ff1400720c */ /* 0x000fce0003f05270 */
[----:B------:R-:W-:Y:S06]  /*1250*/  @!P1 BRA `(.L_x_12) ;  /* 0x00000000009c9947 */ /* 0x000fec0003800000 */
[----:B------:R-:W0:Y:S01]  /*1260*/  LDC.64 R4, c[0x0][0x388] ;  /* 0x0000e200ff047b82 */ /* 0x000e220000000a00 */
[----:B------:R-:W-:Y:S02]  /*1270*/  LOP3.LUT R2, R0, 0x7ffffff8, RZ, 0xc0, !PT ;  /* 0x7ffffff800027812 */ /* 0x000fe400078ec0ff */
[----:B------:R-:W-:-:S07]  /*1280*/  MOV R6, RZ ;  /* 0x000000ff00067202 */ /* 0x000fce0000000f00 */
.L_x_13:
[C---:B--2---:R-:W-:Y:S02]  /*1290*/  IMAD R8, R6.reuse, 0x80, R7 ;  /* 0x0000008006087824 */ /* 0x044fe400078e0207 */
[----:B------:R-:W-:Y:S01]  /*12a0*/  IMAD R9, R3, R0, R6 ;  /* 0x0000000003097224 */ /* 0x000fe200078e0206 */
[----:B------:R-:W-:Y:S02]  /*12b0*/  IADD3 R6, PT, PT, R6, 0x8, RZ ;  /* 0x0000000806067810 */ /* 0x000fe40007ffe0ff */
[----:B------:R-:W1:Y:S01]  /*12c0*/  LDS R22, [R8] ;  /* 0x0000000008167984 */ /* 0x000e620000000800 */
[C-C-:B0-----:R-:W-:Y:S01]  /*12d0*/  IMAD.WIDE.U32 R14, R9.reuse, 0x4, R4.reuse ;  /* 0x00000004090e7825 */ /* 0x141fe200078e0004 */
[C---:B------:R-:W-:Y:S02]  /*12e0*/  IADD3 R17, PT, PT, R9.reuse, 0x1, RZ ;  /* 0x0000000109117810 */ /* 0x040fe40007ffe0ff */
[----:B------:R-:W0:Y:S01]  /*12f0*/  LDS R24, [R8+0x80] ;  /* 0x0000800008187984 */ /* 0x000e220000000800 */
[C---:B------:R-:W-:Y:S01]  /*1300*/  IADD3 R19, PT, PT, R9.reuse, 0x2, RZ ;  /* 0x0000000209137810 */ /* 0x040fe20007ffe0ff */
[C---:B------:R-:W-:Y:S01]  /*1310*/  VIADD R28, R9.reuse, 0x6 ;  /* 0x00000006091c7836 */ /* 0x040fe20000000000 */
[----:B------:R-:W-:Y:S01]  /*1320*/  IADD3 R11, PT, PT, R9, 0x3, RZ ;  /* 0x00000003090b7810 */ /* 0x000fe20007ffe0ff */
[----:B------:R-:W2:Y:S01]  /*1330*/  LDS R26, [R8+0x100] ;  /* 0x00010000081a7984 */ /* 0x000ea20000000800 */
[----:B------:R-:W-:Y:S01]  /*1340*/  IMAD.WIDE.U32 R16, R17, 0x4, R4 ;  /* 0x0000000411107825 */ /* 0x000fe200078e0004 */
[----:B------:R-:W-:-:S02]  /*1350*/  IADD3 R13, PT, PT, R9, 0x4, RZ ;  /* 0x00000004090d7810 */ /* 0x000fc40007ffe0ff */
[----:B------:R-:W3:Y:S01]  /*1360*/  LDS R21, [R8+0x180] ;  /* 0x0001800008157984 */ /* 0x000ee20000000800 */
[----:B------:R-:W-:Y:S01]  /*1370*/  IADD3 R12, PT, PT, R9, 0x5, RZ ;  /* 0x00000005090c7810 */ /* 0x000fe20007ffe0ff */
[--C-:B------:R-:W-:Y:S01]  /*1380*/  IMAD.WIDE.U32 R18, R19, 0x4, R4.reuse ;  /* 0x0000000413127825 */ /* 0x100fe200078e0004 */
[----:B------:R-:W-:Y:S01]  /*1390*/  ISETP.NE.AND P1, PT, R6, R2, PT ;  /* 0x000000020600720c */ /* 0x000fe20003f25270 */
[----:B------:R-:W4:Y:S04]  /*13a0*/  LDS R23, [R8+0x200] ;  /* 0x0002000008177984 */ /* 0x000f280000000800 */
[----:B------:R-:W5:Y:S04]  /*13b0*/  LDS R25, [R8+0x280] ;  /* 0x0002800008197984 */ /* 0x000f680000000800 */
[----:B------:R-:W5:Y:S04]  /*13c0*/  LDS R27, [R8+0x300] ;  /* 0x00030000081b7984 */ /* 0x000f680000000800 */
[----:B------:R-:W5:Y:S04]  /*13d0*/  LDS R29, [R8+0x380] ;  /* 0x00038000081d7984 */ /* 0x000f680000000800 */
[----:B-1----:R1:W-:Y:S04]  /*13e0*/  STG.E desc[UR6][R14.64], R22 ;  /* 0x000000160e007986 */ /* 0x0023e8000c101906 */
[----:B0-----:R0:W-:Y:S04]  /*13f0*/  STG.E desc[UR6][R16.64], R24 ;  /* 0x0000001810007986 */ /* 0x0011e8000c101906 */
[----:B--2---:R2:W-:Y:S01]  /*1400*/  STG.E desc[UR6][R18.64], R26 ;  /* 0x0000001a12007986 */ /* 0x0045e2000c101906 */
[----:B-1----:R-:W-:Y:S01]  /*1410*/  IMAD.WIDE.U32 R14, R28, 0x4, R4 ;  /* 0x000000041c0e7825 */ /* 0x002fe200078e0004 */
[----:B0-----:R-:W-:-:S03]  /*1420*/  IADD3 R17, PT, PT, R9, 0x7, RZ ;  /* 0x0000000709117810 */ /* 0x001fc60007ffe0ff */
[----:B------:R-:W-:-:S04]  /*1430*/  IMAD.WIDE.U32 R8, R11, 0x4, R4 ;  /* 0x000000040b087825 */ /* 0x000fc800078e0004 */
[--C-:B------:R-:W-:Y:S01]  /*1440*/  IMAD.WIDE.U32 R10, R13, 0x4, R4.reuse ;  /* 0x000000040d0a7825 */ /* 0x100fe200078e0004 */
[----:B---3--:R2:W-:Y:S03]  /*1450*/  STG.E desc[UR6][R8.64], R21 ;  /* 0x0000001508007986 */ /* 0x0085e6000c101906 */
[--C-:B------:R-:W-:Y:S01]  /*1460*/  IMAD.WIDE.U32 R12, R12, 0x4, R4.reuse ;  /* 0x000000040c0c7825 */ /* 0x100fe200078e0004 */
[----:B----4-:R2:W-:Y:S03]  /*1470*/  STG.E desc[UR6][R10.64], R23 ;  /* 0x000000170a007986 */ /* 0x0105e6000c101906 */
[----:B------:R-:W-:Y:S01]  /*1480*/  IMAD.WIDE.U32 R16, R17, 0x4, R4 ;  /* 0x0000000411107825 */ /* 0x000fe200078e0004 */
[----:B-----5:R2:W-:Y:S04]  /*1490*/  STG.E desc[UR6][R12.64], R25 ;  /* 0x000000190c007986 */ /* 0x0205e8000c101906 */
[----:B------:R2:W-:Y:S04]  /*14a0*/  STG.E desc[UR6][R14.64], R27 ;  /* 0x0000001b0e007986 */ /* 0x0005e8000c101906 */
[----:B------:R2:W-:Y:S01]  /*14b0*/  STG.E desc[UR6][R16.64], R29 ;  /* 0x0000001d10007986 */ /* 0x0005e2000c101906 */
[----:B------:R-:W-:Y:S05]  /*14c0*/  @P1 BRA `(.L_x_13) ;  /* 0xfffffffc00701947 */ /* 0x000fea000383ffff */
.L_x_12:
[----:B------:R-:W-:Y:S05]  /*14d0*/  @!P0 EXIT ;  /* 0x000000000000894d */ /* 0x000fea0003800000 */
[----:B------:R-:W-:Y:S02]  /*14e0*/  ISETP.GE.U32.AND P0, PT, R20, 0x4, PT ;  /* 0x000000041400780c */ /* 0x000fe40003f06070 */
[----:B--2---:R-:W-:-:S04]  /*14f0*/  LOP3.LUT R14, R0, 0x3, RZ, 0xc0, !PT ;  /* 0x00000003000e7812 */ /* 0x004fc800078ec0ff */
[----:B------:R-:W-:-:S07]  /*1500*/  ISETP.NE.AND P1, PT, R14, RZ, PT ;  /* 0x000000ff0e00720c */ /* 0x000fce0003f25270 */
[----:B------:R-:W-:Y:S06]  /*1510*/  @!P0 BRA `(.L_x_14) ;  /* 0x00000000004c8947 */ /* 0x000fec0003800000 */
[C---:B------:R-:W-:Y:S01]  /*1520*/  LEA R6, R2.reuse, R7, 0x7 ;  /* 0x0000000702067211 */ /* 0x040fe200078e38ff */
[----:B------:R-:W0:Y:S01]  /*1530*/  LDC.64 R4, c[0x0][0x388] ;  /* 0x0000e200ff047b82 */ /* 0x000e220000000a00 */
[----:B------:R-:W-:Y:S01]  /*1540*/  IMAD R9, R3, R0, R2 ;  /* 0x0000000003097224 */ /* 0x000fe200078e0202 */
[----:B------:R-:W-:Y:S02]  /*1550*/  IADD3 R2, PT, PT, R2, 0x4, RZ ;  /* 0x0000000402027810 */ /* 0x000fe40007ffe0ff */
[----:B------:R-:W1:Y:S01]  /*1560*/  LDS R15, [R6] ;  /* 0x00000000060f7984 */ /* 0x000e620000000800 */
[C---:B------:R-:W-:Y:S01]  /*1570*/  VIADD R23, R9.reuse, 0x3 ;  /* 0x0000000309177836 */ /* 0x040fe20000000000 */
[C---:B------:R-:W-:Y:S02]  /*1580*/  IADD3 R11, PT, PT, R9.reuse, 0x1, RZ ;  /* 0x00000001090b7810 */ /* 0x040fe40007ffe0ff */
[----:B------:R-:W2:Y:S01]  /*1590*/  LDS R17, [R6+0x80] ;  /* 0x0000800006117984 */ /* 0x000ea20000000800 */
[----:B------:R-:W-:-:S03]  /*15a0*/  IADD3 R13, PT, PT, R9, 0x2, RZ ;  /* 0x00000002090d7810 */ /* 0x000fc60007ffe0ff */
[----:B------:R-:W3:Y:S04]  /*15b0*/  LDS R19, [R6+0x100] ;  /* 0x0001000006137984 */ /* 0x000ee80000000800 */
[----:B------:R-:W4:Y:S01]  /*15c0*/  LDS R21, [R6+0x180] ;  /* 0x0001800006157984 */ /* 0x000f220000000800 */
[----:B0-----:R-:W-:-:S04]  /*15d0*/  IMAD.WIDE.U32 R8, R9, 0x4, R4 ;  /* 0x0000000409087825 */ /* 0x001fc800078e0004 */
[----:B------:R-:W-:-:S04]  /*15e0*/  IMAD.WIDE.U32 R10, R11, 0x4, R4 ;  /* 0x000000040b0a7825 */ /* 0x000fc800078e0004 */
[----:B------:R-:W-:-:S04]  /*15f0*/  IMAD.WIDE.U32 R12, R13, 0x4, R4 ;  /* 0x000000040d0c7825 */ /* 0x000fc800078e0004 */
[----:B------:R-:W-:Y:S01]  /*1600*/  IMAD.WIDE.U32 R4, R23, 0x4, R4 ;  /* 0x0000000417047825 */ /* 0x000fe200078e0004 */
[----:B-1----:R0:W-:Y:S04]  /*1610*/  STG.E desc[UR6][R8.64], R15 ;  /* 0x0000000f08007986 */ /* 0x0021e8000c101906 */
[----:B--2---:R0:W-:Y:S04]  /*1620*/  STG.E desc[UR6][R10.64], R17 ;  /* 0x000000110a007986 */ /* 0x0041e8000c101906 */
[----:B---3--:R0:W-:Y:S04]  /*1630*/  STG.E desc[UR6][R12.64], R19 ;  /* 0x000000130c007986 */ /* 0x0081e8000c101906 */
[----:B----4-:R0:W-:Y:S02]  /*1640*/  STG.E desc[UR6][R4.64], R21 ;  /* 0x0000001504007986 */ /* 0x0101e4000c101906 */
.L_x_14:
[----:B------:R-:W-:Y:S05]  /*1650*/  @!P1 EXIT ;  /* 0x000000000000994d */ /* 0x000fea0003800000 */
[----:B------:R-:W-:Y:S02]  /*1660*/  ISETP.NE.AND P0, PT, R14, 0x1, PT ;  /* 0x000000010e00780c */ /* 0x000fe40003f05270 */
[----:B0-----:R-:W-:-:S04]  /*1670*/  LOP3.LUT R4, R0, 0x1, RZ, 0xc0, !PT ;  /* 0x0000000100047812 */ /* 0x001fc800078ec0ff */
[----:B------:R-:W-:-:S07]  /*1680*/  ISETP.NE.U32.AND P1, PT, R4, 0x1, PT ;  /* 0x000000010400780c */ /* 0x000fce0003f25070 */
[----:B------:R-:W-:Y:S06]  /*1690*/  @!P0 BRA `(.L_x_15) ;  /* 0x00000000002c8947 */ /* 0x000fec0003800000 */
[C---:B------:R-:W-:Y:S01]  /*16a0*/  LEA R6, R2.reuse, R7, 0x7 ;  /* 0x0000000702067211 */ /* 0x040fe200078e38ff */
[----:B------:R-:W0:Y:S01]  /*16b0*/  LDC.64 R4, c[0x0][0x388] ;  /* 0x0000e200ff047b82 */ /* 0x000e220000000a00 */
[----:B------:R-:W-:Y:S01]  /*16c0*/  IMAD R9, R3, R0, R2 ;  /* 0x0000000003097224 */ /* 0x000fe200078e0202 */
[----:B------:R-:W-:Y:S02]  /*16d0*/  IADD3 R2, PT, PT, R2, 0x2, RZ ;  /* 0x0000000202027810 */ /* 0x000fe40007ffe0ff */
[----:B------:R-:W1:Y:S02]  /*16e0*/  LDS R11, [R6] ;  /* 0x00000000060b7984 */ /* 0x000e640000000800 */
[C---:B------:R-:W-:Y:S02]  /*16f0*/  IADD3 R15, PT, PT, R9.reuse, 0x1, RZ ;  /* 0x00000001090f7810 */ /* 0x040fe40007ffe0ff */
[----:B------:R-:W2:Y:S01]  /*1700*/  LDS R13, [R6+0x80] ;  /* 0x00008000060d7984 */ /* 0x000ea20000000800 */
[----:B0-----:R-:W-:-:S04]  /*1710*/  IMAD.WIDE.U32 R8, R9, 0x4, R4 ;  /* 0x0000000409087825 */ /* 0x001fc800078e0004 */
[----:B------:R-:W-:Y:S01]  /*1720*/  IMAD.WIDE.U32 R4, R15, 0x4, R4 ;  /* 0x000000040f047825 */ /* 0x000fe200078e0004 */
[----:B-1----:R0:W-:Y:S04]  /*1730*/  STG.E desc[UR6][R8.64], R11 ;  /* 0x0000000b08007986 */ /* 0x0021e8000c101906 */
[----:B--2---:R0:W-:Y:S02]  /*1740*/  STG.E desc[UR6][R4.64], R13 ;  /* 0x0000000d04007986 */ /* 0x0041e4000c101906 */
.L_x_15:
[----:B------:R-:W-:Y:S05]  /*1750*/  @P1 EXIT ;  /* 0x000000000000194d */ /* 0x000fea0003800000 */
[----:B------:R-:W-:Y:S01]  /*1760*/  LEA R7, R2, R7, 0x7 ;  /* 0x0000000702077211 */ /* 0x000fe200078e38ff */
[----:B0-----:R-:W0:Y:S01]  /*1770*/  LDC.64 R4, c[0x0][0x388] ;  /* 0x0000e200ff047b82 */ /* 0x001e220000000a00 */
[----:B------:R-:W-:-:S04]  /*1780*/  IMAD R3, R3, R0, R2 ;  /* 0x0000000003037224 */ /* 0x000fc800078e0202 */
[----:B------:R-:W1:Y:S01]  /*1790*/  LDS R7, [R7] ;  /* 0x0000000007077984 */ /* 0x000e620000000800 */
[----:B0-----:R-:W-:-:S05]  /*17a0*/  IMAD.WIDE.U32 R2, R3, 0x4, R4 ;  /* 0x0000000403027825 */ /* 0x001fca00078e0004 */
[----:B-1----:R-:W-:Y:S01]  /*17b0*/  STG.E desc[UR6][R2.64], R7 ;  /* 0x0000000702007986 */ /* 0x002fe2000c101906 */
[----:B------:R-:W-:Y:S05]  /*17c0*/  EXIT ;  /* 0x000000000000794d */ /* 0x000fea0003800000 */
.L_x_16:
[----:B------:R-:W-:-:S00]  /*17d0*/  BRA `(.L_x_16) ;  /* 0xfffffffc00fc7947 */ /* 0x000fc0000383ffff */
[----:B------:R-:W-:-:S00]  /*17e0*/  NOP ;  /* 0x0000000000007918 */ /* 0x000fc00000000000 */
        /* <DEDUP_REMOVED lines=9> */
.L_x_51:


//--------------------- .text._Z27BankConflictRowMajorPaddingiiPf --------------------------
	.section	.text._Z27BankConflictRowMajorPaddingiiPf,"ax",@progbits
	.align	128
        .global         _Z27BankConflictRowMajorPaddingiiPf
        .type           _Z27BankConflictRowMajorPaddingiiPf,@function
        .size           _Z27BankConflictRowMajorPaddingiiPf,(.L_x_52 - _Z27BankConflictRowMajorPaddingiiPf)
        .other          _Z27BankConflictRowMajorPaddingiiPf,@"STO_CUDA_ENTRY STV_DEFAULT"
_Z27BankConflictRowMajorPaddingiiPf:
.text._Z27BankConflictRowMajorPaddingiiPf:
        /* <DEDUP_REMOVED lines=13> */
[----:B0-----:R-:W-:-:S05]  /*00d0*/  LEA R4, R5, R4, 0x18 ;  /* 0x0000000405047211 */ /* 0x001fca00078ec0ff */
[----:B--2---:R-:W-:Y:S01]  /*00e0*/  IMAD R5, R3, 0x1c, R4 ;  /* 0x0000001c03057824 */ /* 0x004fe200078e0204 */
[----:B-1----:R-:W-:Y:S06]  /*00f0*/  @!P1 BRA `(.L_x_17) ;  /* 0x0000000400209947 */ /* 0x002fec0003800000 */
[----:B------:R-:W-:Y:S02]  /*0100*/  LOP3.LUT R6, R0, 0x7ffffff0, RZ, 0xc0, !PT ;  /* 0x7ffffff000067812 */ /* 0x000fe400078ec0ff */
[----:B------:R-:W-:-:S07]  /*0110*/  MOV R7, RZ ;  /* 0x000000ff00077202 */ /* 0x000fce0000000f00 */
.L_x_18:
[----:B0-----:R-:W0:Y:S08]  /*0120*/  LDC R0, c[0x0][0x384] ;  /* 0x0000e100ff007b82 */ /* 0x001e300000000800 */
[----:B------:R-:W1:Y:S01]  /*0130*/  LDC.64 R12, c[0x0][0x388] ;  /* 0x0000e200ff0c7b82 */ /* 0x000e620000000a00 */
[----:B0-----:R-:W-:-:S05]  /*0140*/  IMAD R21, R3, R0, R7 ;  /* 0x0000000003157224 */ /* 0x001fca00078e0207 */
[C---:B------:R-:W-:Y:S01]  /*0150*/  IADD3 R15, PT, PT, R21.reuse, 0x3, RZ ;  /* 0x00000003150f7810 */ /* 0x040fe20007ffe0ff */
[C-C-:B-1----:R-:W-:Y:S01]  /*0160*/  IMAD.WIDE.U32 R28, R21.reuse, 0x4, R12.reuse ;  /* 0x00000004151c7825 */ /* 0x142fe200078e000c */
[C---:B------:R-:W-:Y:S02]  /*0170*/  IADD3 R9, PT, PT, R21.reuse, 0x1, RZ ;  /* 0x0000000115097810 */ /* 0x040fe40007ffe0ff */
[----:B------:R-:W-:Y:S01]  /*0180*/  IADD3 R19, PT, PT, R21, 0x2, RZ ;  /* 0x0000000215137810 */ /* 0x000fe20007ffe0ff */
[--C-:B------:R-:W-:Y:S02]  /*0190*/  IMAD.WIDE.U32 R14, R15, 0x4, R12.reuse ;  /* 0x000000040f0e7825 */ /* 0x100fe400078e000c */
[----:B------:R0:W2:Y:S01]  /*01a0*/  LDG.E R28, desc[UR6][R28.64] ;  /* 0x000000061c1c7981 */ /* 0x0000a2000c1e1900 */
[----:B------:R-:W-:Y:S01]  /*01b0*/  IADD3 R17, PT, PT, R21, 0x6, RZ ;  /* 0x0000000615117810 */ /* 0x000fe20007ffe0ff */
[--C-:B------:R-:W-:Y:S01]  /*01c0*/  IMAD.WIDE.U32 R8, R9, 0x4, R12.reuse ;  /* 0x0000000409087825 */ /* 0x100fe200078e000c */
[----:B------:R-:W-:Y:S01]  /*01d0*/  IADD3 R11, PT, PT, R21, 0x4, RZ ;  /* 0x00000004150b7810 */ /* 0x000fe20007ffe0ff */
[----:B------:R1:W3:Y:S02]  /*01e0*/  LDG.E R26, desc[UR6][R14.64] ;  /* 0x000000060e1a7981 */ /* 0x0002e4000c1e1900 */
[--C-:B------:R-:W-:Y:S01]  /*01f0*/  IMAD.WIDE.U32 R18, R19, 0x4, R12.reuse ;  /* 0x0000000413127825 */ /* 0x100fe200078e000c */
[C---:B------:R-:W-:Y:S01]  /*0200*/  IADD3 R20, PT, PT, R21.reuse, 0xa, RZ ;  /* 0x0000000a15147810 */ /* 0x040fe20007ffe0ff */
[----:B------:R4:W5:Y:S01]  /*0210*/  LDG.E R8, desc[UR6][R8.64] ;  /* 0x0000000608087981 */ /* 0x000962000c1e1900 */
[----:B0-----:R-:W-:Y:S01]  /*0220*/  IADD3 R29, PT, PT, R21, 0x7, RZ ;  /* 0x00000007151d7810 */ /* 0x001fe20007ffe0ff */
[----:B------:R-:W-:-:S02]  /*0230*/  IMAD.WIDE.U32 R16, R17, 0x4, R12 ;  /* 0x0000000411107825 */ /* 0x000fc400078e000c */
[----:B------:R-:W5:Y:S02]  /*0240*/  LDG.E R27, desc[UR6][R18.64] ;  /* 0x00000006121b7981 */ /* 0x000f64000c1e1900 */
[--C-:B-1----:R-:W-:Y:S01]  /*0250*/  IMAD.WIDE.U32 R14, R29, 0x4, R12.reuse ;  /* 0x000000041d0e7825 */ /* 0x102fe200078e000c */
[C---:B------:R-:W-:Y:S02]  /*0260*/  IADD3 R29, PT, PT, R21.reuse, 0x9, RZ ;  /* 0x00000009151d7810 */ /* 0x040fe40007ffe0ff */
[----:B----4-:R-:W-:Y:S01]  /*0270*/  IADD3 R9, PT, PT, R21, 0x8, RZ ;  /* 0x0000000815097810 */ /* 0x010fe20007ffe0ff */
[--C-:B------:R-:W-:Y:S01]  /*0280*/  IMAD.WIDE.U32 R10, R11, 0x4, R12.reuse ;  /* 0x000000040b0a7825 */ /* 0x100fe200078e000c */
[----:B------:R0:W4:Y:S03]  /*0290*/  LDG.E R18, desc[UR6][R14.64] ;  /* 0x000000060e127981 */ /* 0x000126000c1e1900 */
[----:B------:R-:W-:Y:S01]  /*02a0*/  VIADD R23, R21, 0x5 ;  /* 0x0000000515177836 */ /* 0x000fe20000000000 */
[----:B------:R1:W4:Y:S04]  /*02b0*/  LDG.E R19, desc[UR6][R16.64] ;  /* 0x0000000610137981 */ /* 0x000328000c1e1900 */
[----:B------:R1:W4:Y:S01]  /*02c0*/  LDG.E R25, desc[UR6][R10.64] ;  /* 0x000000060a197981 */ /* 0x000322000c1e1900 */
[----:B0-----:R-:W-:-:S04]  /*02d0*/  IMAD.WIDE.U32 R14, R20, 0x4, R12 ;  /* 0x00000004140e7825 */ /* 0x001fc800078e000c */
[----:B-1----:R-:W-:Y:S01]  /*02e0*/  IMAD.WIDE.U32 R16, R29, 0x4, R12 ;  /* 0x000000041d107825 */ /* 0x002fe200078e000c */
[----:B------:R-:W-:-:S03]  /*02f0*/  IADD3 R20, PT, PT, R21, 0xd, RZ ;  /* 0x0000000d15147810 */ /* 0x000fc60007ffe0ff */
[--C-:B------:R-:W-:Y:S02]  /*0300*/  IMAD.WIDE.U32 R10, R9, 0x4, R12.reuse ;  /* 0x00000004090a7825 */ /* 0x100fe400078e000c */
[----:B------:R0:W4:Y:S02]  /*0310*/  LDG.E R9, desc[UR6][R14.64] ;  /* 0x000000060e097981 */ /* 0x000124000c1e1900 */
[----:B------:R-:W-:Y:S02]  /*0320*/  VIADD R29, R21, 0xc ;  /* 0x0000000c151d7836 */ /* 0x000fe40000000000 */
[--C-:B------:R-:W-:Y:S01]  /*0330*/  IMAD.WIDE.U32 R22, R23, 0x4, R12.reuse ;  /* 0x0000000417167825 */ /* 0x100fe200078e000c */
[----:B------:R-:W4:Y:S04]  /*0340*/  LDG.E R11, desc[UR6][R10.64] ;  /* 0x000000060a0b7981 */ /* 0x000f28000c1e1900 */
[----:B------:R1:W4:Y:S01]  /*0350*/  LDG.E R24, desc[UR6][R22.64] ;  /* 0x0000000616187981 */ /* 0x000322000c1e1900 */
[----:B0-----:R-:W-:-:S03]  /*0360*/  IMAD.WIDE.U32 R14, R29, 0x4, R12 ;  /* 0x000000041d0e7825 */ /* 0x001fc600078e000c */
[----:B------:R0:W4:Y:S01]  /*0370*/  LDG.E R10, desc[UR6][R16.64] ;  /* 0x00000006100a7981 */ /* 0x000122000c1e1900 */
[----:B-1----:R-:W-:-:S03]  /*0380*/  IADD3 R23, PT, PT, R21, 0xb, RZ ;  /* 0x0000000b15177810 */ /* 0x002fc60007ffe0ff */
[----:B------:R1:W4:Y:S01]  /*0390*/  LDG.E R29, desc[UR6][R14.64] ;  /* 0x000000060e1d7981 */ /* 0x000322000c1e1900 */
[--C-:B0-----:R-:W-:Y:S01]  /*03a0*/  IMAD.WIDE.U32 R16, R20, 0x4, R12.reuse ;  /* 0x0000000414107825 */ /* 0x101fe200078e000c */
[C---:B------:R-:W-:Y:S02]  /*03b0*/  IADD3 R20, PT, PT, R21.reuse, 0xe, RZ ;  /* 0x0000000e15147810 */ /* 0x040fe40007ffe0ff */
[----:B-1----:R-:W-:Y:S01]  /*03c0*/  IADD3 R15, PT, PT, R21, 0xf, RZ ;  /* 0x0000000f150f7810 */ /* 0x002fe20007ffe0ff */
[--C-:B------:R-:W-:Y:S02]  /*03d0*/  IMAD.WIDE.U32 R22, R23, 0x4, R12.reuse ;  /* 0x0000000417167825 */ /* 0x100fe400078e000c */
[----:B------:R-:W4:Y:S02]  /*03e0*/  LDG.E R16, desc[UR6][R16.64] ;  /* 0x0000000610107981 */ /* 0x000f24000c1e1900 */
[--C-:B------:R-:W-:Y:S02]  /*03f0*/  IMAD.WIDE.U32 R20, R20, 0x4, R12.reuse ;  /* 0x0000000414147825 */ /* 0x100fe400078e000c */
[----:B------:R0:W4:Y:S02]  /*0400*/  LDG.E R22, desc[UR6][R22.64] ;  /* 0x0000000616167981 */ /* 0x000124000c1e1900 */
[----:B------:R-:W-:-:S02]  /*0410*/  IMAD.WIDE.U32 R12, R15, 0x4, R12 ;  /* 0x000000040f0c7825 */ /* 0x000fc400078e000c */
[----:B------:R-:W4:Y:S04]  /*0420*/  LDG.E R20, desc[UR6][R20.64] ;  /* 0x0000000614147981 */ /* 0x000f28000c1e1900 */
[----:B------:R-:W4:Y:S01]  /*0430*/  LDG.E R12, desc[UR6][R12.64] ;  /* 0x000000060c0c7981 */ /* 0x000f22000c1e1900 */
[C---:B0-----:R-:W-:Y:S02]  /*0440*/  LEA R23, R7.reuse, R5, 0x2 ;  /* 0x0000000507177211 */ /* 0x041fe400078e10ff */
[----:B------:R-:W-:-:S04]  /*0450*/  IADD3 R7, PT, PT, R7, 0x10, RZ ;  /* 0x0000001007077810 */ /* 0x000fc80007ffe0ff */
[----:B------:R-:W-:Y:S01]  /*0460*/  ISETP.NE.AND P1, PT, R7, R6, PT ;  /* 0x000000060700720c */ /* 0x000fe20003f25270 */
[----:B--2---:R0:W-:Y:S04]  /*0470*/  STS [R23], R28 ;  /* 0x0000001c17007388 */ /* 0x0041e80000000800 */
[----:B---3--:R0:W-:Y:S04]  /*0480*/  STS [R23+0xc], R26 ;  /* 0x00000c1a17007388 */ /* 0x0081e80000000800 */
[----:B-----5:R0:W-:Y:S04]  /*0490*/  STS [R23+0x4], R8 ;  /* 0x0000040817007388 */ /* 0x0201e80000000800 */
[----:B------:R0:W-:Y:S04]  /*04a0*/  STS [R23+0x8], R27 ;  /* 0x0000081b17007388 */ /* 0x0001e80000000800 */
[----:B----4-:R0:W-:Y:S04]  /*04b0*/  STS [R23+0x1c], R18 ;  /* 0x00001c1217007388 */ /* 0x0101e80000000800 */
        /* <DEDUP_REMOVED lines=11> */
[----:B------:R-:W-:Y:S05]  /*0570*/  @P1 BRA `(.L_x_18) ;  /* 0xfffffff800e81947 */ /* 0x000fea000383ffff */
.L_x_17:
[----:B------:R-:W-:Y:S05]  /*0580*/  @!P0 BRA `(.L_x_19) ;  /* 0x0000000400348947 */ /* 0x000fea0003800000 */
[----:B------:R-:W-:Y:S02]  /*0590*/  ISETP.GE.U32.AND P0, PT, R2, 0x8, PT ;  /* 0x000000080200780c */ /* 0x000fe40003f06070 */
[----:B0-----:R-:W-:-:S04]  /*05a0*/  LOP3.LUT R23, R0, 0x7, RZ, 0xc0, !PT ;  /* 0x0000000700177812 */ /* 0x001fc800078ec0ff */
[----:B------:R-:W-:-:S07]  /*05b0*/  ISETP.NE.AND P1, PT, R23, RZ, PT ;  /* 0x000000ff1700720c */ /* 0x000fce0003f25270 */
[----:B------:R-:W-:Y:S06]  /*05c0*/  @!P0 BRA `(.L_x_20) ;  /* 0x00000000008c8947 */ /* 0x000fec0003800000 */
[----:B------:R-:W0:Y:S01]  /*05d0*/  LDC.64 R20, c[0x0][0x388] ;  /* 0x0000e200ff147b82 */ /* 0x000e220000000a00 */
[----:B------:R-:W-:-:S05]  /*05e0*/  IMAD R9, R3, R0, R6 ;  /* 0x0000000003097224 */ /* 0x000fca00078e0206 */
[C---:B------:R-:W-:Y:S02]  /*05f0*/  IADD3 R11, PT, PT, R9.reuse, 0x1, RZ ;  /* 0x00000001090b7810 */ /* 0x040fe40007ffe0ff */
[C---:B------:R-:W-:Y:S01]  /*0600*/  IADD3 R13, PT, PT, R9.reuse, 0x2, RZ ;  /* 0x00000002090d7810 */ /* 0x040fe20007ffe0ff */
[C---:B------:R-:W-:Y:S01]  /*0610*/  VIADD R15, R9.reuse, 0x3 ;  /* 0x00000003090f7836 */ /* 0x040fe20000000000 */
[C---:B------:R-:W-:Y:S02]  /*0620*/  IADD3 R17, PT, PT, R9.reuse, 0x4, RZ ;  /* 0x0000000409117810 */ /* 0x040fe40007ffe0ff */
[C---:B------:R-:W-:Y:S02]  /*0630*/  IADD3 R25, PT, PT, R9.reuse, 0x5, RZ ;  /* 0x0000000509197810 */ /* 0x040fe40007ffe0ff */
[C---:B------:R-:W-:Y:S02]  /*0640*/  IADD3 R27, PT, PT, R9.reuse, 0x6, RZ ;  /* 0x00000006091b7810 */ /* 0x040fe40007ffe0ff */
[C---:B------:R-:W-:Y:S01]  /*0650*/  IADD3 R29, PT, PT, R9.reuse, 0x7, RZ ;  /* 0x00000007091d7810 */ /* 0x040fe20007ffe0ff */
[----:B0-----:R-:W-:-:S04]  /*0660*/  IMAD.WIDE.U32 R18, R9, 0x4, R20 ;  /* 0x0000000409127825 */ /* 0x001fc800078e0014 */
        /* <DEDUP_REMOVED lines=25> */
.L_x_20:
        /* <DEDUP_REMOVED lines=24> */
.L_x_21:
[----:B------:R-:W-:Y:S05]  /*0980*/  @!P1 BRA `(.L_x_19) ;  /* 0x0000000000349947 */ /* 0x000fea0003800000 */
[----:B0-----:R-:W0:Y:S01]  /*0990*/  LDC.64 R8, c[0x0][0x388] ;  /* 0x0000e200ff087b82 */ /* 0x001e220000000a00 */
[--C-:B------:R-:W-:Y:S01]  /*09a0*/  IMAD R13, R3, 0x7, R6.reuse ;  /* 0x00000007030d7824 */ /* 0x100fe200078e0206 */
[----:B------:R-:W-:Y:S01]  /*09b0*/  IADD3 R12, PT, PT, -R7, RZ, RZ ;  /* 0x000000ff070c7210 */ /* 0x000fe20007ffe1ff */
[----:B------:R-:W-:-:S03]  /*09c0*/  IMAD R11, R3, R0, R6 ;  /* 0x00000000030b7224 */ /* 0x000fc600078e0206 */
[----:B------:R-:W-:-:S07]  /*09d0*/  LEA R10, R13, R4, 0x2 ;  /* 0x000000040d0a7211 */ /* 0x000fce00078e10ff */
.L_x_22:
[----:B0-----:R-:W-:-:S06]  /*09e0*/  IMAD.WIDE.U32 R6, R11, 0x4, R8 ;  /* 0x000000040b067825 */ /* 0x001fcc00078e0008 */
[----:B------:R-:W2:Y:S01]  /*09f0*/  LDG.E R7, desc[UR6][R6.64] ;  /* 0x0000000606077981 */ /* 0x000ea2000c1e1900 */
[----:B------:R-:W-:Y:S02]  /*0a00*/  IADD3 R12, PT, PT, R12, 0x1, RZ ;  /* 0x000000010c0c7810 */ /* 0x000fe40007ffe0ff */
[----:B------:R-:W-:Y:S02]  /*0a10*/  IADD3 R11, PT, PT, R11, 0x1, RZ ;  /* 0x000000010b0b7810 */ /* 0x000fe40007ffe0ff */
[----:B------:R-:W-:Y:S01]  /*0a20*/  ISETP.NE.AND P0, PT, R12, RZ, PT ;  /* 0x000000ff0c00720c */ /* 0x000fe20003f05270 */
[----:B--2---:R0:W-:Y:S02]  /*0a30*/  STS [R10], R7 ;  /* 0x000000070a007388 */ /* 0x0041e40000000800 */
[----:B0-----:R-:W-:-:S10]  /*0a40*/  VIADD R10, R10, 0x4 ;  /* 0x000000040a0a7836 */ /* 0x001fd40000000000 */
[----:B------:R-:W-:Y:S05]  /*0a50*/  @P0 BRA `(.L_x_22) ;  /* 0xfffffffc00e00947 */ /* 0x000fea000383ffff */
.L_x_19:
[----:B------:R-:W-:Y:S02]  /*0a60*/  ISETP.GE.U32.AND P1, PT, R0, 0x10, PT ;  /* 0x000000100000780c */ /* 0x000fe40003f26070 */
[----:B------:R-:W-:Y:S02]  /*0a70*/  ISETP.NE.AND P0, PT, R2, RZ, PT ;  /* 0x000000ff0200720c */ /* 0x000fe40003f05270 */
[----:B------:R-:W-:-:S09]  /*0a80*/  MOV R6, RZ ;  /* 0x000000ff00067202 */ /* 0x000fd20000000f00 */
[----:B------:R-:W-:Y:S05]  /*0a90*/  @!P1 BRA `(.L_x_23) ;  /* 0x0000000000dc9947 */ /* 0x000fea0003800000 */
[----:B------:R-:W-:Y:S02]  /*0aa0*/  LOP3.LUT R6, R0, 0x7ffffff0, RZ, 0xc0, !PT ;  /* 0x7ffffff000067812 */ /* 0x000fe400078ec0ff */
[----:B------:R-:W-:Y:S02]  /*0ab0*/  IADD3 R0, PT, PT, R5, 0x20, RZ ;  /* 0x0000002005007810 */ /* 0x000fe40007ffe0ff */
[----:B0-----:R-:W-:-:S07]  /*0ac0*/  IADD3 R7, PT, PT, -R6, RZ, RZ ;  /* 0x000000ff06077210 */ /* 0x001fce0007ffe1ff */
.L_x_24:
        /* <DEDUP_REMOVED lines=29> */
[----:B-----5:R-:W-:Y:S02]  /*0ca0*/  FADD R17, R28, R28 ;  /* 0x0000001c1c117221 */ /* 0x020fe40000000000 */
[----:B------:R3:W-:Y:S01]  /*0cb0*/  STS [R0+-0x14], R23 ;  /* 0xffffec1700007388 */ /* 0x0007e20000000800 */
[----:B------:R-:W-:Y:S01]  /*0cc0*/  FADD R14, R14, R14 ;  /* 0x0000000e0e0e7221 */ /* 0x000fe20000000000 */
[----:B------:R-:W-:Y:S02]  /*0cd0*/  FADD R13, R13, R13 ;  /* 0x0000000d0d0d7221 */ /* 0x000fe40000000000 */
        /* <DEDUP_REMOVED lines=19> */
.L_x_23:
        /* <DEDUP_REMOVED lines=32> */
.L_x_26:
[----:B------:R-:W-:Y:S05]  /*1010*/  BRA.U !UP0, `(.L_x_25) ;  /* 0x0000000108747547 */ /* 0x000fea000b800000 */
[----:B------:R-:W-:Y:S02]  /*1020*/  UISETP.GE.U32.AND UP0, UPT, UR5, 0x4, UPT ;  /* 0x000000040500788c */ /* 0x000fe4000bf06070 */
[----:B------:R-:W-:-:S04]  /*1030*/  ULOP3.LUT UR4, UR4, 0x3, URZ, 0xc0, !UPT ;  /* 0x0000000304047892 */ /* 0x000fc8000f8ec0ff */
[----:B------:R-:W-:-:S03]  /*1040*/  UISETP.NE.AND UP1, UPT, UR4, URZ, UPT ;  /* 0x000000ff0400728c */ /* 0x000fc6000bf25270 */
[----:B------:R-:W-:Y:S08]  /*1050*/  BRA.U !UP0, `(.L_x_27) ;  /* 0x0000000108387547 */ /* 0x000ff0000b800000 */
[C---:B01----:R-:W-:Y:S01]  /*1060*/  IMAD R9, R6.reuse, 0x4, R5 ;  /* 0x0000000406097824 */ /* 0x043fe200078e0205 */
[----:B------:R-:W-:-:S04]  /*1070*/  IADD3 R6, PT, PT, R6, 0x4, RZ ;  /* 0x0000000406067810 */ /* 0x000fc80007ffe0ff */
        /* <DEDUP_REMOVED lines=12> */
.L_x_27:
[----:B------:R-:W-:Y:S05]  /*1140*/  BRA.U !UP1, `(.L_x_25) ;  /* 0x0000000109287547 */ /* 0x000fea000b800000 */
[----:B01--4-:R-:W-:Y:S01]  /*1150*/  IMAD R7, R3, 0x7, R6 ;  /* 0x0000000703077824 */ /* 0x013fe200078e0206 */
[----:B------:R-:W-:-:S04]  /*1160*/  UIADD3 UR4, UPT, UPT, -UR4, URZ, URZ ;  /* 0x000000ff04047290 */ /* 0x000fc8000fffe1ff */
[----:B------:R-:W-:-:S08]  /*1170*/  LEA R4, R7, R4, 0x2 ;  /* 0x0000000407047211 */ /* 0x000fd000078e10ff */
.L_x_28:
[----:B------:R-:W0:Y:S01]  /*1180*/  LDS R0, [R4] ;  /* 0x0000000004007984 */ /* 0x000e220000000800 */
[----:B------:R-:W-:-:S04]  /*1190*/  UIADD3 UR4, UPT, UPT, UR4, 0x1, URZ ;  /* 0x0000000104047890 */ /* 0x000fc8000fffe0ff */
[----:B------:R-:W-:Y:S01]  /*11a0*/  UISETP.NE.AND UP0, UPT, UR4, URZ, UPT ;  /* 0x000000ff0400728c */ /* 0x000fe2000bf05270 */
[----:B0-----:R-:W-:-:S05]  /*11b0*/  FADD R7, R0, R0 ;  /* 0x0000000000077221 */ /* 0x001fca0000000000 */
[----:B------:R0:W-:Y:S02]  /*11c0*/  STS [R4], R7 ;  /* 0x0000000704007388 */ /* 0x0001e40000000800 */
[----:B0-----:R-:W-:Y:S01]  /*11d0*/  IADD3 R4, PT, PT, R4, 0x4, RZ ;  /* 0x0000000404047810 */ /* 0x001fe20007ffe0ff */
[----:B------:R-:W-:Y:S06]  /*11e0*/  BRA.U UP0, `(.L_x_28) ;  /* 0xfffffffd00e47547 */ /* 0x000fec000b83ffff */
.L_x_25:
        /* <DEDUP_REMOVED lines=9> */
.L_x_30:
[C---:B--2---:R-:W-:Y:S01]  /*1280*/  LEA R8, R4.reuse, R5, 0x2 ;  /* 0x0000000504087211 */ /* 0x044fe200078e10ff */
[----:B------:R-:W-:Y:S01]  /*1290*/  IMAD R9, R3, R0, R4 ;  /* 0x0000000003097224 */ /* 0x000fe200078e0204 */
[----:B------:R-:W-:-:S03]  /*12a0*/  IADD3 R4, PT, PT, R4, 0x8, RZ ;  /* 0x0000000804047810 */ /* 0x000fc60007ffe0ff */
[----:B------:R-:W1:Y:S01]  /*12b0*/  LDS R22, [R8] ;  /* 0x0000000008167984 */ /* 0x000e620000000800 */
[C---:B------:R-:W-:Y:S01]  /*12c0*/  IADD3 R17, PT, PT, R9.reuse, 0x1, RZ ;  /* 0x0000000109117810 */ /* 0x040fe20007ffe0ff */
[C-C-:B0-----:R-:W-:Y:S01]  /*12d0*/  IMAD.WIDE.U32 R14, R9.reuse, 0x4, R6.reuse ;  /* 0x00000004090e7825 */ /* 0x141fe200078e0006 */
[C---:B------:R-:W-:Y:S01]  /*12e0*/  IADD3 R11, PT, PT, R9.reuse, 0x3, RZ ;  /* 0x00000003090b7810 */ /* 0x040fe20007ffe0ff */
[----:B------:R-:W0:Y:S01]  /*12f0*/  LDS R24, [R8+0x4] ;  /* 0x0000040008187984 */ /* 0x000e220000000800 */
[----:B------:R-:W-:Y:S01]  /*1300*/  IADD3 R13, PT, PT, R9, 0x4, RZ ;  /* 0x00000004090d7810 */ /* 0x000fe20007ffe0ff */
[--C-:B------:R-:W-:Y:S01]  /*1310*/  IMAD.WIDE.U32 R16, R17, 0x4, R6.reuse ;  /* 0x0000000411107825 */ /* 0x100fe200078e0006 */
[C---:B------:R-:W-:Y:S01]  /*1320*/  IADD3 R12, PT, PT, R9.reuse, 0x5, RZ ;  /* 0x00000005090c7810 */ /* 0x040fe20007ffe0ff */
[----:B------:R-:W2:Y:S01]  /*1330*/  LDS R26, [R8+0x8] ;  /* 0x00000800081a7984 */ /* 0x000ea20000000800 */
[----:B------:R-:W-:Y:S01]  /*1340*/  ISETP.NE.AND P1, PT, R4, R2, PT ;  /* 0x000000020400720c */ /* 0x000fe20003f25270 */
[C---:B------:R-:W-:Y:S01]  /*1350*/  VIADD R19, R9.reuse, 0x2 ;  /* 0x0000000209137836 */ /* 0x040fe20000000000 */
[----:B------:R-:W-:Y:S01]  /*1360*/  IADD3 R28, PT, PT, R9, 0x6, RZ ;  /* 0x00000006091c7810 */ /* 0x000fe20007ffe0ff */
[----:B------:R-:W3:Y:S02]  /*1370*/  LDS R21, [R8+0xc] ;  /* 0x00000c0008157984 */ /* 0x000ee40000000800 */
[----:B------:R-:W-:-:S02]  /*1380*/  IMAD.WIDE.U32 R18, R19, 0x4, R6 ;  /* 0x0000000413127825 */ /* 0x000fc400078e0006 */
        /* <DEDUP_REMOVED lines=19> */
.L_x_29:
        /* <DEDUP_REMOVED lines=24> */
.L_x_31:
[----:B------:R-:W-:Y:S05]  /*1640*/  @!P1 EXIT ;  /* 0x000000000000994d */ /* 0x000fea0003800000 */
[----:B------:R-:W-:Y:S02]  /*1650*/  ISETP.NE.AND P0, PT, R14, 0x1, PT ;  /* 0x000000010e00780c */ /* 0x000fe40003f05270 */
[----:B------:R-:W-:-:S04]  /*1660*/  LOP3.LUT R4, R0, 0x1, RZ, 0xc0, !PT ;  /* 0x0000000100047812 */ /* 0x000fc800078ec0ff */
[----:B------:R-:W-:-:S07]  /*1670*/  ISETP.NE.U32.AND P1, PT, R4, 0x1, PT ;  /* 0x000000010400780c */ /* 0x000fce0003f25070 */
[----:B------:R-:W-:Y:S06]  /*1680*/  @!P0 BRA `(.L_x_32) ;  /* 0x00000000002c8947 */ /* 0x000fec0003800000 */
[C---:B------:R-:W-:Y:S01]  /*1690*/  LEA R4, R2.reuse, R5, 0x2 ;  /* 0x0000000502047211 */ /* 0x040fe200078e10ff */
[----:B0-----:R-:W0:Y:S01]  /*16a0*/  LDC.64 R6, c[0x0][0x388] ;  /* 0x0000e200ff067b82 */ /* 0x001e220000000a00 */
        /* <DEDUP_REMOVED lines=9> */
.L_x_32:
[----:B------:R-:W-:Y:S05]  /*1740*/  @P1 EXIT ;  /* 0x000000000000194d */ /* 0x000fea0003800000 */
[----:B01----:R-:W-:Y:S01]  /*1750*/  LEA R6, R2, R5, 0x2 ;  /* 0x0000000502067211 */ /* 0x003fe200078e10ff */
[----:B------:R-:W-:Y:S01]  /*1760*/  IMAD R3, R3, R0, R2 ;  /* 0x0000000003037224 */ /* 0x000fe200078e0202 */
[----:B------:R-:W0:Y:S03]  /*1770*/  LDC.64 R4, c[0x0][0x388] ;  /* 0x0000e200ff047b82 */ /* 0x000e260000000a00 */
[----:B------:R-:W1:Y:S01]  /*1780*/  LDS R7, [R6] ;  /* 0x0000000006077984 */ /* 0x000e620000000800 */
[----:B0-----:R-:W-:-:S05]  /*1790*/  IMAD.WIDE.U32 R2, R3, 0x4, R4 ;  /* 0x0000000403027825 */ /* 0x001fca00078e0004 */
[----:B-1----:R-:W-:Y:S01]  /*17a0*/  STG.E desc[UR6][R2.64], R7 ;  /* 0x0000000702007986 */ /* 0x002fe2000c101906 */
[----:B------:R-:W-:Y:S05]  /*17b0*/  EXIT ;  /* 0x000000000000794d */ /* 0x000fea0003800000 */
.L_x_33:
        /* <DEDUP_REMOVED lines=12> */
.L_x_52:


//--------------------- .text._Z20BankConflictRowMajoriiPf --------------------------
	.section	.text._Z20BankConflictRowMajoriiPf,"ax",@progbits
	.align	128
        .global         _Z20BankConflictRowMajoriiPf
        .type           _Z20BankConflictRowMajoriiPf,@function
        .size           _Z20BankConflictRowMajoriiPf,(.L_x_53 - _Z20BankConflictRowMajoriiPf)
        .other          _Z20BankConflictRowMajoriiPf,@"STO_CUDA_ENTRY STV_DEFAULT"
_Z20BankConflictRowMajoriiPf:
.text._Z20BankConflictRowMajoriiPf:
        /* <DEDUP_REMOVED lines=18> */
.L_x_35:
[----:B0-----:R-:W0:Y:S08]  /*0120*/  LDC R0, c[0x0][0x384] ;  /* 0x0000e100ff007b82 */ /* 0x001e300000000800 */
[----:B------:R-:W1:Y:S01]  /*0130*/  LDC.64 R22, c[0x0][0x388] ;  /* 0x0000e200ff167b82 */ /* 0x000e620000000a00 */
[----:B0-----:R-:W-:-:S05]  /*0140*/  IMAD R29, R3, R0, R7 ;  /* 0x00000000031d7224 */ /* 0x001fca00078e0207 */
[C---:B------:R-:W-:Y:S01]  /*0150*/  IADD3 R13, PT, PT, R29.reuse, 0x1, RZ ;  /* 0x000000011d0d7810 */ /* 0x040fe20007ffe0ff */
[----:B-1----:R-:W-:-:S04]  /*0160*/  IMAD.WIDE.U32 R8, R29, 0x4, R22 ;  /* 0x000000041d087825 */ /* 0x002fc800078e0016 */
[--C-:B------:R-:W-:Y:S01]  /*0170*/  IMAD.WIDE.U32 R12, R13, 0x4, R22.reuse ;  /* 0x000000040d0c7825 */ /* 0x100fe200078e0016 */
[----:B------:R-:W2:Y:S04]  /*0180*/  LDG.E R10, desc[UR6][R8.64] ;  /* 0x00000006080a7981 */ /* 0x000ea8000c1e1900 */
[----:B------:R0:W2:Y:S01]  /*0190*/  LDG.E R11, desc[UR6][R12.64] ;  /* 0x000000060c0b7981 */ /* 0x0000a2000c1e1900 */
[C---:B------:R-:W-:Y:S01]  /*01a0*/  IADD3 R21, PT, PT, R29.reuse, 0x3, RZ ;  /* 0x000000031d157810 */ /* 0x040fe20007ffe0ff */
[C---:B------:R-:W-:Y:S01]  /*01b0*/  VIADD R27, R29.reuse, 0x4 ;  /* 0x000000041d1b7836 */ /* 0x040fe20000000000 */
[----:B------:R-:W-:Y:S02]  /*01c0*/  IADD3 R15, PT, PT, R29, 0x2, RZ ;  /* 0x000000021d0f7810 */ /* 0x000fe40007ffe0ff */
[----:B------:R-:W-:Y:S01]  /*01d0*/  LEA R28, R7, R5, 0x2 ;  /* 0x00000005071c7211 */ /* 0x000fe200078e10ff */
[----:B------:R-:W-:Y:S01]  /*01e0*/  IMAD.WIDE.U32 R20, R21, 0x4, R22 ;  /* 0x0000000415147825 */ /* 0x000fe200078e0016 */
[----:B------:R-:W-:-:S02]  /*01f0*/  IADD3 R17, PT, PT, R29, 0x5, RZ ;  /* 0x000000051d117810 */ /* 0x000fc40007ffe0ff */
[----:B------:R-:W-:Y:S01]  /*0200*/  IADD3 R19, PT, PT, R29, 0x7, RZ ;  /* 0x000000071d137810 */ /* 0x000fe20007ffe0ff */
[--C-:B------:R-:W-:Y:S01]  /*0210*/  IMAD.WIDE.U32 R26, R27, 0x4, R22.reuse ;  /* 0x000000041b1a7825 */ /* 0x100fe200078e0016 */
[C---:B0-----:R-:W-:Y:S01]  /*0220*/  IADD3 R13, PT, PT, R29.reuse, 0x8, RZ ;  /* 0x000000081d0d7810 */ /* 0x041fe20007ffe0ff */
[----:B------:R0:W3:Y:S01]  /*0230*/  LDG.E R9, desc[UR6][R20.64] ;  /* 0x0000000614097981 */ /* 0x0000e2000c1e1900 */
[----:B------:R-:W-:Y:S01]  /*0240*/  IADD3 R25, PT, PT, R29, 0x6, RZ ;  /* 0x000000061d197810 */ /* 0x000fe20007ffe0ff */
[----:B------:R-:W-:-:S04]  /*0250*/  IMAD.WIDE.U32 R14, R15, 0x4, R22 ;  /* 0x000000040f0e7825 */ /* 0x000fc800078e0016 */
[--C-:B------:R-:W-:Y:S01]  /*0260*/  IMAD.WIDE.U32 R16, R17, 0x4, R22.reuse ;  /* 0x0000000411107825 */ /* 0x100fe200078e0016 */
[----:B------:R1:W3:Y:S01]  /*0270*/  LDG.E R8, desc[UR6][R14.64] ;  /* 0x000000060e087981 */ /* 0x0002e2000c1e1900 */
[----:B0-----:R-:W-:Y:S02]  /*0280*/  IADD3 R21, PT, PT, R29, 0x9, RZ ;  /* 0x000000091d157810 */ /* 0x001fe40007ffe0ff */
[----:B------:R-:W-:-:S04]  /*0290*/  IMAD.WIDE.U32 R18, R19, 0x4, R22 ;  /* 0x0000000413127825 */ /* 0x000fc800078e0016 */
[----:B------:R-:W-:-:S04]  /*02a0*/  IMAD.WIDE.U32 R24, R25, 0x4, R22 ;  /* 0x0000000419187825 */ /* 0x000fc800078e0016 */
[--C-:B-1----:R-:W-:Y:S01]  /*02b0*/  IMAD.WIDE.U32 R14, R13, 0x4, R22.reuse ;  /* 0x000000040d0e7825 */ /* 0x102fe200078e0016 */
[----:B------:R0:W4:Y:S03]  /*02c0*/  LDG.E R12, desc[UR6][R24.64] ;  /* 0x00000006180c7981 */ /* 0x000126000c1e1900 */
[----:B------:R-:W-:Y:S01]  /*02d0*/  IMAD.WIDE.U32 R20, R21, 0x4, R22 ;  /* 0x0000000415147825 */ /* 0x000fe200078e0016 */
[----:B------:R-:W4:Y:S04]  /*02e0*/  LDG.E R13, desc[UR6][R18.64] ;  /* 0x00000006120d7981 */ /* 0x000f28000c1e1900 */
[----:B------:R-:W5:Y:S01]  /*02f0*/  LDG.E R14, desc[UR6][R14.64] ;  /* 0x000000060e0e7981 */ /* 0x000f62000c1e1900 */
[----:B0-----:R-:W-:-:S03]  /*0300*/  IADD3 R25, PT, PT, R29, 0xc, RZ ;  /* 0x0000000c1d197810 */ /* 0x001fc60007ffe0ff */
[----:B------:R0:W5:Y:S02]  /*0310*/  LDG.E R15, desc[UR6][R20.64] ;  /* 0x00000006140f7981 */ /* 0x000164000c1e1900 */
[----:B------:R-:W-:-:S06]  /*0320*/  IMAD.WIDE.U32 R24, R25, 0x4, R22 ;  /* 0x0000000419187825 */ /* 0x000fcc00078e0016 */
[----:B------:R-:W5:Y:S01]  /*0330*/  LDG.E R24, desc[UR6][R24.64] ;  /* 0x0000000618187981 */ /* 0x000f62000c1e1900 */
[----:B0-----:R-:W-:-:S03]  /*0340*/  IADD3 R21, PT, PT, R29, 0xd, RZ ;  /* 0x0000000d1d157810 */ /* 0x001fc60007ffe0ff */
[----:B--2---:R0:W-:Y:S04]  /*0350*/  STS.64 [R28], R10 ;  /* 0x0000000a1c007388 */ /* 0x0041e80000000a00 */
[----:B0-----:R0:W2:Y:S04]  /*0360*/  LDG.E R10, desc[UR6][R26.64] ;  /* 0x000000061a0a7981 */ /* 0x0010a8000c1e1900 */
[----:B------:R1:W2:Y:S01]  /*0370*/  LDG.E R11, desc[UR6][R16.64] ;  /* 0x00000006100b7981 */ /* 0x0002a2000c1e1900 */
[C---:B0-----:R-:W-:Y:S01]  /*0380*/  IADD3 R27, PT, PT, R29.reuse, 0xa, RZ ;  /* 0x0000000a1d1b7810 */ /* 0x041fe20007ffe0ff */
[----:B-1----:R-:W-:-:S04]  /*0390*/  VIADD R17, R29, 0xb ;  /* 0x0000000b1d117836 */ /* 0x002fc80000000000 */
[----:B------:R-:W-:-:S04]  /*03a0*/  IMAD.WIDE.U32 R26, R27, 0x4, R22 ;  /* 0x000000041b1a7825 */ /* 0x000fc800078e0016 */
[--C-:B------:R-:W-:Y:S01]  /*03b0*/  IMAD.WIDE.U32 R18, R17, 0x4, R22.reuse ;  /* 0x0000000411127825 */ /* 0x100fe200078e0016 */
[----:B------:R0:W2:Y:S04]  /*03c0*/  LDG.E R16, desc[UR6][R26.64] ;  /* 0x000000061a107981 */ /* 0x0000a8000c1e1900 */
[----:B------:R1:W2:Y:S01]  /*03d0*/  LDG.E R17, desc[UR6][R18.64] ;  /* 0x0000000612117981 */ /* 0x0002a2000c1e1900 */
[C---:B0-----:R-:W-:Y:S02]  /*03e0*/  IADD3 R27, PT, PT, R29.reuse, 0xe, RZ ;  /* 0x0000000e1d1b7810 */ /* 0x041fe40007ffe0ff */
[----:B------:R-:W-:Y:S01]  /*03f0*/  IADD3 R29, PT, PT, R29, 0xf, RZ ;  /* 0x0000000f1d1d7810 */ /* 0x000fe20007ffe0ff */
[----:B-1----:R-:W-:-:S04]  /*0400*/  IMAD.WIDE.U32 R18, R21, 0x4, R22 ;  /* 0x0000000415127825 */ /* 0x002fc800078e0016 */
[--C-:B------:R-:W-:Y:S01]  /*0410*/  IMAD.WIDE.U32 R20, R27, 0x4, R22.reuse ;  /* 0x000000041b147825 */ /* 0x100fe200078e0016 */
[----:B------:R-:W2:Y:S03]  /*0420*/  LDG.E R25, desc[UR6][R18.64] ;  /* 0x0000000612197981 */ /* 0x000ea6000c1e1900 */
[----:B------:R-:W-:Y:S01]  /*0430*/  IMAD.WIDE.U32 R22, R29, 0x4, R22 ;  /* 0x000000041d167825 */ /* 0x000fe200078e0016 */
[----:B------:R-:W2:Y:S04]  /*0440*/  LDG.E R26, desc[UR6][R20.64] ;  /* 0x00000006141a7981 */ /* 0x000ea8000c1e1900 */
[----:B------:R-:W2:Y:S01]  /*0450*/  LDG.E R27, desc[UR6][R22.64] ;  /* 0x00000006161b7981 */ /* 0x000ea2000c1e1900 */
[----:B------:R-:W-:-:S03]  /*0460*/  IADD3 R7, PT, PT, R7, 0x10, RZ ;  /* 0x0000001007077810 */ /* 0x000fc60007ffe0ff */
[----:B---3--:R0:W-:Y:S04]  /*0470*/  STS.64 [R28+0x8], R8 ;  /* 0x000008081c007388 */ /* 0x0081e80000000a00 */
[----:B----4-:R0:W-:Y:S04]  /*0480*/  STS.64 [R28+0x18], R12 ;  /* 0x0000180c1c007388 */ /* 0x0101e80000000a00 */
[----:B-----5:R0:W-:Y:S01]  /*0490*/  STS.64 [R28+0x20], R14 ;  /* 0x0000200e1c007388 */ /* 0x0201e20000000a00 */
[----:B------:R-:W-:-:S03]  /*04a0*/  ISETP.NE.AND P1, PT, R7, R6, PT ;  /* 0x000000060700720c */ /* 0x000fc60003f25270 */
[----:B--2---:R0:W-:Y:S04]  /*04b0*/  STS.64 [R28+0x10], R10 ;  /* 0x0000100a1c007388 */ /* 0x0041e80000000a00 */
[----:B------:R0:W-:Y:S04]  /*04c0*/  STS.64 [R28+0x28], R16 ;  /* 0x000028101c007388 */ /* 0x0001e80000000a00 */
[----:B------:R0:W-:Y:S04]  /*04d0*/  STS.64 [R28+0x30], R24 ;  /* 0x000030181c007388 */ /* 0x0001e80000000a00 */
[----:B------:R0:W-:Y:S01]  /*04e0*/  STS.64 [R28+0x38], R26 ;  /* 0x0000381a1c007388 */ /* 0x0001e20000000a00 */
[----:B------:R-:W-:Y:S05]  /*04f0*/  @P1 BRA `(.L_x_35) ;  /* 0xfffffffc00081947 */ /* 0x000fea000383ffff */
.L_x_34:
[----:B------:R-:W-:Y:S05]  /*0500*/  @!P0 BRA `(.L_x_36) ;  /* 0x00000004001c8947 */ /* 0x000fea0003800000 */
[----:B------:R-:W-:Y:S02]  /*0510*/  ISETP.GE.U32.AND P0, PT, R2, 0x8, PT ;  /* 0x000000080200780c */ /* 0x000fe40003f06070 */
[----:B------:R-:W-:-:S04]  /*0520*/  LOP3.LUT R7, R0, 0x7, RZ, 0xc0, !PT ;  /* 0x0000000700077812 */ /* 0x000fc800078ec0ff */
[----:B------:R-:W-:-:S07]  /*0530*/  ISETP.NE.AND P1, PT, R7, RZ, PT ;  /* 0x000000ff0700720c */ /* 0x000fce0003f25270 */
[----:B------:R-:W-:Y:S06]  /*0540*/  @!P0 BRA `(.L_x_37) ;  /* 0x00000000007c8947 */ /* 0x000fec0003800000 */
[----:B0-----:R-:W0:Y:S01]  /*0550*/  LDC.64 R8, c[0x0][0x388] ;  /* 0x0000e200ff087b82 */ /* 0x001e220000000a00 */
[----:B------:R-:W-:-:S04]  /*0560*/  IMAD R23, R3, R0, R6 ;  /* 0x0000000003177224 */ /* 0x000fc800078e0206 */
[C---:B------:R-:W-:Y:S01]  /*0570*/  VIADD R17, R23.reuse, 0x3 ;  /* 0x0000000317117836 */ /* 0x040fe20000000000 */
[C---:B------:R-:W-:Y:S02]  /*0580*/  IADD3 R15, PT, PT, R23.reuse, 0x6, RZ ;  /* 0x00000006170f7810 */ /* 0x040fe40007ffe0ff */
[C---:B------:R-:W-:Y:S02]  /*0590*/  IADD3 R21, PT, PT, R23.reuse, 0x1, RZ ;  /* 0x0000000117157810 */ /* 0x040fe40007ffe0ff */
[C---:B------:R-:W-:Y:S02]  /*05a0*/  IADD3 R11, PT, PT, R23.reuse, 0x2, RZ ;  /* 0x00000002170b7810 */ /* 0x040fe40007ffe0ff */
[C---:B------:R-:W-:Y:S02]  /*05b0*/  IADD3 R19, PT, PT, R23.reuse, 0x4, RZ ;  /* 0x0000000417137810 */ /* 0x040fe40007ffe0ff */
[C---:B------:R-:W-:Y:S02]  /*05c0*/  IADD3 R13, PT, PT, R23.reuse, 0x5, RZ ;  /* 0x00000005170d7810 */ /* 0x040fe40007ffe0ff */
[----:B------:R-:W-:Y:S01]  /*05d0*/  IADD3 R25, PT, PT, R23, 0x7, RZ ;  /* 0x0000000717197810 */ /* 0x000fe20007ffe0ff */
[----:B0-----:R-:W-:-:S04]  /*05e0*/  IMAD.WIDE.U32 R14, R15, 0x4, R8 ;  /* 0x000000040f0e7825 */ /* 0x001fc800078e0008 */
[--C-:B------:R-:W-:Y:S02]  /*05f0*/  IMAD.WIDE.U32 R22, R23, 0x4, R8.reuse ;  /* 0x0000000417167825 */ /* 0x100fe400078e0008 */
[----:B------:R-:W2:Y:S02]  /*0600*/  LDG.E R14, desc[UR6][R14.64] ;  /* 0x000000060e0e7981 */ /* 0x000ea4000c1e1900 */
[--C-:B------:R-:W-:Y:S02]  /*0610*/  IMAD.WIDE.U32 R20, R21, 0x4, R8.reuse ;  /* 0x0000000415147825 */ /* 0x100fe400078e0008 */
[----:B------:R-:W3:Y:S02]  /*0620*/  LDG.E R24, desc[UR6][R22.64] ;  /* 0x0000000616187981 */ /* 0x000ee4000c1e1900 */
[----:B------:R-:W-:-:S04]  /*0630*/  IMAD.WIDE.U32 R10, R11, 0x4, R8 ;  /* 0x000000040b0a7825 */ /* 0x000fc800078e0008 */
[--C-:B------:R-:W-:Y:S01]  /*0640*/  IMAD.WIDE.U32 R16, R17, 0x4, R8.reuse ;  /* 0x0000000411107825 */ /* 0x100fe200078e0008 */
[----:B------:R-:W4:Y:S03]  /*0650*/  LDG.E R26, desc[UR6][R10.64] ;  /* 0x000000060a1a7981 */ /* 0x000f26000c1e1900 */
[--C-:B------:R-:W-:Y:S01]  /*0660*/  IMAD.WIDE.U32 R18, R19, 0x4, R8.reuse ;  /* 0x0000000413127825 */ /* 0x100fe200078e0008 */
[----:B------:R-:W4:Y:S03]  /*0670*/  LDG.E R27, desc[UR6][R16.64] ;  /* 0x00000006101b7981 */ /* 0x000f26000c1e1900 */
[--C-:B------:R-:W-:Y:S01]  /*0680*/  IMAD.WIDE.U32 R12, R13, 0x4, R8.reuse ;  /* 0x000000040d0c7825 */ /* 0x100fe200078e0008 */
[----:B------:R-:W5:Y:S03]  /*0690*/  LDG.E R28, desc[UR6][R18.64] ;  /* 0x00000006121c7981 */ /* 0x000f66000c1e1900 */
[----:B------:R-:W-:Y:S01]  /*06a0*/  IMAD.WIDE.U32 R8, R25, 0x4, R8 ;  /* 0x0000000419087825 */ /* 0x000fe200078e0008 */
[----:B------:R-:W5:Y:S04]  /*06b0*/  LDG.E R29, desc[UR6][R12.64] ;  /* 0x000000060c1d7981 */ /* 0x000f68000c1e1900 */
[----:B------:R-:W3:Y:S04]  /*06c0*/  LDG.E R25, desc[UR6][R20.64] ;  /* 0x0000000614197981 */ /* 0x000ee8000c1e1900 */
[----:B------:R0:W2:Y:S02]  /*06d0*/  LDG.E R15, desc[UR6][R8.64] ;  /* 0x00000006080f7981 */ /* 0x0000a4000c1e1900 */
[----:B0-----:R-:W-:-:S02]  /*06e0*/  LEA R8, R6, R5, 0x2 ;  /* 0x0000000506087211 */ /* 0x001fc400078e10ff */
[----:B------:R-:W-:-:S03]  /*06f0*/  IADD3 R6, PT, PT, R6, 0x8, RZ ;  /* 0x0000000806067810 */ /* 0x000fc60007ffe0ff */
[----:B----4-:R1:W-:Y:S04]  /*0700*/  STS.64 [R8+0x8], R26 ;  /* 0x0000081a08007388 */ /* 0x0103e80000000a00 */
[----:B-----5:R1:W-:Y:S04]  /*0710*/  STS.64 [R8+0x10], R28 ;  /* 0x0000101c08007388 */ /* 0x0203e80000000a00 */
[----:B---3--:R1:W-:Y:S04]  /*0720*/  STS.64 [R8], R24 ;  /* 0x0000001808007388 */ /* 0x0083e80000000a00 */
[----:B--2---:R1:W-:Y:S02]  /*0730*/  STS.64 [R8+0x18], R14 ;  /* 0x0000180e08007388 */ /* 0x0043e40000000a00 */
.L_x_37:
[----:B------:R-:W-:Y:S05]  /*0740*/  @!P1 BRA `(.L_x_36) ;  /* 0x00000000008c9947 */ /* 0x000fea0003800000 */
[----:B------:R-:W-:Y:S02]  /*0750*/  ISETP.GE.U32.AND P0, PT, R7, 0x4, PT ;  /* 0x000000040700780c */ /* 0x000fe40003f06070 */
[----:B01----:R-:W-:-:S04]  /*0760*/  LOP3.LUT R8, R0, 0x3, RZ, 0xc0, !PT ;  /* 0x0000000300087812 */ /* 0x003fc800078ec0ff */
        /* <DEDUP_REMOVED lines=8> */
[--C-:B------:R-:W-:Y:S01]  /*07f0*/  IMAD.WIDE.U32 R14, R15, 0x4, R10.reuse ;  /* 0x000000040f0e7825 */ /* 0x100fe200078e000a */
[----:B------:R-:W2:Y:S03]  /*0800*/  LDG.E R18, desc[UR6][R12.64] ;  /* 0x000000060c127981 */ /* 0x000ea6000c1e1900 */
[--C-:B------:R-:W-:Y:S01]  /*0810*/  IMAD.WIDE.U32 R16, R17, 0x4, R10.reuse ;  /* 0x0000000411107825 */ /* 0x100fe200078e000a */
[----:B------:R-:W2:Y:S03]  /*0820*/  LDG.E R19, desc[UR6][R14.64] ;  /* 0x000000060e137981 */ /* 0x000ea6000c1e1900 */
[----:B------:R-:W-:Y:S01]  /*0830*/  IMAD.WIDE.U32 R10, R7, 0x4, R10 ;  /* 0x00000004070a7825 */ /* 0x000fe200078e000a */
[----:B------:R-:W3:Y:S04]  /*0840*/  LDG.E R20, desc[UR6][R16.64] ;  /* 0x0000000610147981 */ /* 0x000ee8000c1e1900 */
[----:B------:R-:W3:Y:S01]  /*0850*/  LDG.E R21, desc[UR6][R10.64] ;  /* 0x000000060a157981 */ /* 0x000ee2000c1e1900 */
[----:B------:R-:W-:-:S02]  /*0860*/  LEA R7, R6, R5, 0x2 ;  /* 0x0000000506077211 */ /* 0x000fc400078e10ff */
[----:B------:R-:W-:-:S03]  /*0870*/  IADD3 R6, PT, PT, R6, 0x4, RZ ;  /* 0x0000000406067810 */ /* 0x000fc60007ffe0ff */
[----:B--2---:R0:W-:Y:S04]  /*0880*/  STS.64 [R7], R18 ;  /* 0x0000001207007388 */ /* 0x0041e80000000a00 */
[----:B---3--:R0:W-:Y:S02]  /*0890*/  STS.64 [R7+0x8], R20 ;  /* 0x0000081407007388 */ /* 0x0081e40000000a00 */
.L_x_38:
[----:B------:R-:W-:Y:S05]  /*08a0*/  @!P1 BRA `(.L_x_36) ;  /* 0x0000000000349947 */ /* 0x000fea0003800000 */
[----:B------:R-:W1:Y:S01]  /*08b0*/  LDC.64 R10, c[0x0][0x388] ;  /* 0x0000e200ff0a7b82 */ /* 0x000e620000000a00 */
[C-C-:B0-----:R-:W-:Y:S01]  /*08c0*/  IMAD R7, R3.reuse, 0x6, R6.reuse ;  /* 0x0000000603077824 */ /* 0x141fe200078e0206 */
[----:B------:R-:W-:Y:S01]  /*08d0*/  IADD3 R12, PT, PT, -R8, RZ, RZ ;  /* 0x000000ff080c7210 */ /* 0x000fe20007ffe1ff */
[----:B------:R-:W-:-:S03]  /*08e0*/  IMAD R9, R3, R0, R6 ;  /* 0x0000000003097224 */ /* 0x000fc600078e0206 */
[----:B------:R-:W-:-:S07]  /*08f0*/  LEA R8, R7, R4, 0x2 ;  /* 0x0000000407087211 */ /* 0x000fce00078e10ff */
.L_x_39:
[----:B-1----:R-:W-:-:S06]  /*0900*/  IMAD.WIDE.U32 R6, R9, 0x4, R10 ;  /* 0x0000000409067825 */ /* 0x002fcc00078e000a */
[----:B------:R-:W2:Y:S01]  /*0910*/  LDG.E R7, desc[UR6][R6.64] ;  /* 0x0000000606077981 */ /* 0x000ea2000c1e1900 */
[----:B------:R-:W-:Y:S02]  /*0920*/  IADD3 R12, PT, PT, R12, 0x1, RZ ;  /* 0x000000010c0c7810 */ /* 0x000fe40007ffe0ff */
[----:B------:R-:W-:Y:S02]  /*0930*/  IADD3 R9, PT, PT, R9, 0x1, RZ ;  /* 0x0000000109097810 */ /* 0x000fe40007ffe0ff */
[----:B------:R-:W-:Y:S01]  /*0940*/  ISETP.NE.AND P0, PT, R12, RZ, PT ;  /* 0x000000ff0c00720c */ /* 0x000fe20003f05270 */
[----:B--2---:R0:W-:Y:S02]  /*0950*/  STS [R8], R7 ;  /* 0x0000000708007388 */ /* 0x0041e40000000800 */
[----:B0-----:R-:W-:-:S10]  /*0960*/  VIADD R8, R8, 0x4 ;  /* 0x0000000408087836 */ /* 0x001fd40000000000 */
[----:B------:R-:W-:Y:S05]  /*0970*/  @P0 BRA `(.L_x_39) ;  /* 0xfffffffc00e00947 */ /* 0x000fea000383ffff */
.L_x_36:
[----:B------:R-:W-:Y:S02]  /*0980*/  ISETP.GE.U32.AND P1, PT, R0, 0x10, PT ;  /* 0x000000100000780c */ /* 0x000fe40003f26070 */
[----:B------:R-:W-:Y:S02]  /*0990*/  ISETP.NE.AND P0, PT, R2, RZ, PT ;  /* 0x000000ff0200720c */ /* 0x000fe40003f05270 */
[----:B------:R-:W-:-:S09]  /*09a0*/  MOV R6, RZ ;  /* 0x000000ff00067202 */ /* 0x000fd20000000f00 */
[----:B------:R-:W-:Y:S05]  /*09b0*/  @!P1 BRA `(.L_x_40) ;  /* 0x0000000000dc9947 */ /* 0x000fea0003800000 */
[----:B------:R-:W-:Y:S02]  /*09c0*/  LOP3.LUT R6, R0, 0x7ffffff0, RZ, 0xc0, !PT ;  /* 0x7ffffff000067812 */ /* 0x000fe400078ec0ff */
[----:B------:R-:W-:Y:S02]  /*09d0*/  IADD3 R0, PT, PT, R5, 0x20, RZ ;  /* 0x0000002005007810 */ /* 0x000fe40007ffe0ff */
[----:B0-----:R-:W-:-:S07]  /*09e0*/  IADD3 R7, PT, PT, -R6, RZ, RZ ;  /* 0x000000ff06077210 */ /* 0x001fce0007ffe1ff */
.L_x_41:
[----:B------:R-:W0:Y:S01]  /*09f0*/  LDS R17, [R0+-0x20] ;  /* 0xffffe00000117984 */ /* 0x000e220000000800 */
[----:B------:R-:W-:-:S03]  /*0a00*/  IADD3 R7, PT, PT, R7, 0x10, RZ ;  /* 0x0000001007077810 */ /* 0x000fc60007ffe0ff */
[----:B------:R-:W2:Y:S01]  /*0a10*/  LDS R19, [R0+-0x1c] ;  /* 0xffffe40000137984 */ /* 0x000ea20000000800 */
[----:B------:R-:W-:-:S03]  /*0a20*/  ISETP.NE.AND P1, PT, R7, RZ, PT ;  /* 0x000000ff0700720c */ /* 0x000fc60003f25270 */
[----:B------:R-:W3:Y:S04]  /*0a30*/  LDS R18, [R0+-0x18] ;  /* 0xffffe80000127984 */ /* 0x000ee80000000800 */
[----:B------:R-:W4:Y:S04]  /*0a40*/  LDS R23, [R0+-0x14] ;  /* 0xffffec0000177984 */ /* 0x000f280000000800 */
[----:B------:R-:W5:Y:S04]  /*0a50*/  LDS R20, [R0+-0x10] ;  /* 0xfffff00000147984 */ /* 0x000f680000000800 */
[----:B-1----:R-:W1:Y:S04]  /*0a60*/  LDS R27, [R0+-0xc] ;  /* 0xfffff400001b7984 */ /* 0x002e680000000800 */
[----:B------:R-:W-:Y:S04]  /*0a70*/  LDS R22, [R0+-0x8] ;  /* 0xfffff80000167984 */ /* 0x000fe80000000800 */
[----:B------:R-:W1:Y:S04]  /*0a80*/  LDS R16, [R0+-0x4] ;  /* 0xfffffc0000107984 */ /* 0x000e680000000800 */
[----:B------:R-:W1:Y:S04]  /*0a90*/  LDS R15, [R0] ;  /* 0x00000000000f7984 */ /* 0x000e680000000800 */
[----:B------:R-:W1:Y:S04]  /*0aa0*/  LDS R14, [R0+0x4] ;  /* 0x00000400000e7984 */ /* 0x000e680000000800 */
[----:B------:R-:W1:Y:S01]  /*0ab0*/  LDS R13, [R0+0x8] ;  /* 0x00000800000d7984 */ /* 0x000e620000000800 */
[----:B0-----:R-:W-:-:S03]  /*0ac0*/  FADD R17, R17, R17 ;  /* 0x0000001111117221 */ /* 0x001fc60000000000 */
[----:B------:R-:W0:Y:S01]  /*0ad0*/  LDS R12, [R0+0xc] ;  /* 0x00000c00000c7984 */ /* 0x000e220000000800 */
[----:B--2---:R-:W-:-:S03]  /*0ae0*/  FADD R19, R19, R19 ;  /* 0x0000001313137221 */ /* 0x004fc60000000000 */
[----:B------:R-:W2:Y:S01]  /*0af0*/  LDS R8, [R0+0x10] ;  /* 0x0000100000087984 */ /* 0x000ea20000000800 */
[----:B---3--:R-:W-:-:S03]  /*0b00*/  FADD R21, R18, R18 ;  /* 0x0000001212157221 */ /* 0x008fc60000000000 */
[----:B------:R-:W3:Y:S01]  /*0b10*/  LDS R11, [R0+0x14] ;  /* 0x00001400000b7984 */ /* 0x000ee20000000800 */
[----:B----4-:R-:W-:-:S03]  /*0b20*/  FADD R23, R23, R23 ;  /* 0x0000001717177221 */ /* 0x010fc60000000000 */
[----:B------:R-:W4:Y:S01]  /*0b30*/  LDS R10, [R0+0x18] ;  /* 0x00001800000a7984 */ /* 0x000f220000000800 */
[----:B-----5:R-:W-:-:S03]  /*0b40*/  FADD R25, R20, R20 ;  /* 0x0000001414197221 */ /* 0x020fc60000000000 */
[----:B------:R-:W5:Y:S01]  /*0b50*/  LDS R9, [R0+0x1c] ;  /* 0x00001c0000097984 */ /* 0x000f620000000800 */
[----:B-1----:R-:W-:-:S03]  /*0b60*/  FADD R27, R27, R27 ;  /* 0x0000001b1b1b7221 */ /* 0x002fc60000000000 */
[----:B------:R1:W-:Y:S04]  /*0b70*/  STS [R0+-0x20], R17 ;  /* 0xffffe01100007388 */ /* 0x0003e80000000800 */
[----:B------:R0:W-:Y:S01]  /*0b80*/  STS [R0+-0x1c], R19 ;  /* 0xffffe41300007388 */ /* 0x0001e20000000800 */
[----:B------:R-:W-:-:S03]  /*0b90*/  FADD R29, R16, R16 ;  /* 0x00000010101d7221 */ /* 0x000fc60000000000 */
[----:B------:R2:W-:Y:S01]  /*0ba0*/  STS [R0+-0x18], R21 ;  /* 0xffffe81500007388 */ /* 0x0005e20000000800 */
[----:B------:R-:W-:Y:S01]  /*0bb0*/  FADD R15, R15, R15 ;  /* 0x0000000f0f0f7221 */ /* 0x000fe20000000000 */
[----:B-1----:R-:W-:Y:S02]  /*0bc0*/  FADD R17, R22, R22 ;  /* 0x0000001616117221 */ /* 0x002fe40000000000 */
[----:B------:R4:W-:Y:S01]  /*0bd0*/  STS [R0+-0x14], R23 ;  /* 0xffffec1700007388 */ /* 0x0009e20000000800 */
[----:B------:R-:W-:Y:S01]  /*0be0*/  FADD R14, R14, R14 ;  /* 0x0000000e0e0e7221 */ /* 0x000fe20000000000 */
[----:B------:R-:W-:Y:S02]  /*0bf0*/  FADD R13, R13, R13 ;  /* 0x0000000d0d0d7221 */ /* 0x000fe40000000000 */
[----:B------:R-:W-:Y:S01]  /*0c00*/  STS [R0+-0x10], R25 ;  /* 0xfffff01900007388 */ /* 0x000fe20000000800 */
[----:B0-----:R-:W-:-:S03]  /*0c10*/  FADD R19, R12, R12 ;  /* 0x0000000c0c137221 */ /* 0x001fc60000000000 */
[----:B------:R-:W-:Y:S01]  /*0c20*/  STS [R0+-0xc], R27 ;  /* 0xfffff41b00007388 */ /* 0x000fe20000000800 */
[----:B--2---:R-:W-:-:S03]  /*0c30*/  FADD R21, R8, R8 ;  /* 0x0000000808157221 */ /* 0x004fc60000000000 */
[----:B------:R-:W-:Y:S01]  /*0c40*/  STS [R0+-0x8], R17 ;  /* 0xfffff81100007388 */ /* 0x000fe20000000800 */
[----:B---3--:R-:W-:-:S03]  /*0c50*/  FADD R11, R11, R11 ;  /* 0x0000000b0b0b7221 */ /* 0x008fc60000000000 */
[----:B------:R-:W-:Y:S01]  /*0c60*/  STS [R0+-0x4], R29 ;  /* 0xfffffc1d00007388 */ /* 0x000fe20000000800 */
[----:B----4-:R-:W-:-:S03]  /*0c70*/  FADD R23, R10, R10 ;  /* 0x0000000a0a177221 */ /* 0x010fc60000000000 */
[----:B------:R-:W-:Y:S01]  /*0c80*/  STS [R0], R15 ;  /* 0x0000000f00007388 */ /* 0x000fe20000000800 */
[----:B-----5:R-:W-:-:S03]  /*0c90*/  FADD R9, R9, R9 ;  /* 0x0000000909097221 */ /* 0x020fc60000000000 */
        /* <DEDUP_REMOVED lines=9> */
.L_x_40:
[----:B------:R-:W-:Y:S05]  /*0d30*/  @!P0 BRA `(.L_x_42) ;  /* 0x0000000000f48947 */ /* 0x000fea0003800000 */
[----:B------:R-:W2:Y:S01]  /*0d40*/  LDCU UR4, c[0x0][0x384] ;  /* 0x00007080ff0477ac */ /* 0x000ea20008000800 */
[----:B------:R-:W-:Y:S01]  /*0d50*/  ISETP.GE.U32.AND P0, PT, R2, 0x8, PT ;  /* 0x000000080200780c */ /* 0x000fe20003f06070 */
[----:B--2---:R-:W-:-:S04]  /*0d60*/  ULOP3.LUT UR5, UR4, 0x7, URZ, 0xc0, !UPT ;  /* 0x0000000704057892 */ /* 0x004fc8000f8ec0ff */
[----:B------:R-:W-:-:S08]  /*0d70*/  UISETP.NE.AND UP0, UPT, UR5, URZ, UPT ;  /* 0x000000ff0500728c */ /* 0x000fd0000bf05270 */
[----:B------:R-:W-:Y:S05]  /*0d80*/  @!P0 BRA `(.L_x_43) ;  /* 0x0000000000688947 */ /* 0x000fea0003800000 */
[C---:B------:R-:W-:Y:S02]  /*0d90*/  LEA R0, R6.reuse, R5, 0x2 ;  /* 0x0000000506007211 */ /* 0x040fe400078e10ff */
[----:B------:R-:W-:-:S03]  /*0da0*/  IADD3 R6, PT, PT, R6, 0x8, RZ ;  /* 0x0000000806067810 */ /* 0x000fc60007ffe0ff */
[----:B------:R-:W2:Y:S04]  /*0db0*/  LDS R2, [R0] ;  /* 0x0000000000027984 */ /* 0x000ea80000000800 */
[----:B0-----:R-:W0:Y:S04]  /*0dc0*/  LDS R9, [R0+0x4] ;  /* 0x0000040000097984 */ /* 0x001e280000000800 */
[----:B-1----:R-:W1:Y:S04]  /*0dd0*/  LDS R8, [R0+0x8] ;  /* 0x0000080000087984 */ /* 0x002e680000000800 */
[----:B------:R-:W3:Y:S04]  /*0de0*/  LDS R13, [R0+0xc] ;  /* 0x00000c00000d7984 */ /* 0x000ee80000000800 */
[----:B------:R-:W4:Y:S04]  /*0df0*/  LDS R10, [R0+0x10] ;  /* 0x00001000000a7984 */ /* 0x000f280000000800 */
[----:B------:R-:W5:Y:S04]  /*0e00*/  LDS R17, [R0+0x14] ;  /* 0x0000140000117984 */ /* 0x000f680000000800 */
[----:B------:R-:W5:Y:S04]  /*0e10*/  LDS R12, [R0+0x18] ;  /* 0x00001800000c7984 */ /* 0x000f680000000800 */
[----:B------:R-:W5:Y:S01]  /*0e20*/  LDS R21, [R0+0x1c] ;  /* 0x00001c0000157984 */ /* 0x000f620000000800 */
[----:B--2---:R-:W-:Y:S01]  /*0e30*/  FADD R7, R2, R2 ;  /* 0x0000000202077221 */ /* 0x004fe20000000000 */
[----:B0-----:R-:W-:-:S04]  /*0e40*/  FADD R9, R9, R9 ;  /* 0x0000000909097221 */ /* 0x001fc80000000000 */
[----:B------:R2:W-:Y:S01]  /*0e50*/  STS [R0], R7 ;  /* 0x0000000700007388 */ /* 0x0005e20000000800 */
[----:B-1----:R-:W-:-:S03]  /*0e60*/  FADD R11, R8, R8 ;  /* 0x00000008080b7221 */ /* 0x002fc60000000000 */
        /* <DEDUP_REMOVED lines=12> */
.L_x_43:
[----:B------:R-:W-:Y:S05]  /*0f30*/  BRA.U !UP0, `(.L_x_42) ;  /* 0x0000000108747547 */ /* 0x000fea000b800000 */
[----:B------:R-:W-:Y:S02]  /*0f40*/  UISETP.GE.U32.AND UP0, UPT, UR5, 0x4, UPT ;  /* 0x000000040500788c */ /* 0x000fe4000bf06070 */
[----:B------:R-:W-:-:S04]  /*0f50*/  ULOP3.LUT UR4, UR4, 0x3, URZ, 0xc0, !UPT ;  /* 0x0000000304047892 */ /* 0x000fc8000f8ec0ff */
[----:B------:R-:W-:-:S03]  /*0f60*/  UISETP.NE.AND UP1, UPT, UR4, URZ, UPT ;  /* 0x000000ff0400728c */ /* 0x000fc6000bf25270 */
[----:B------:R-:W-:Y:S08]  /*0f70*/  BRA.U !UP0, `(.L_x_44) ;  /* 0x0000000108387547 */ /* 0x000ff0000b800000 */
[C---:B0-2---:R-:W-:Y:S01]  /*0f80*/  IMAD R9, R6.reuse, 0x4, R5 ;  /* 0x0000000406097824 */ /* 0x045fe200078e0205 */
[----:B------:R-:W-:-:S04]  /*0f90*/  IADD3 R6, PT, PT, R6, 0x4, RZ ;  /* 0x0000000406067810 */ /* 0x000fc80007ffe0ff */
[----:B------:R-:W0:Y:S04]  /*0fa0*/  LDS R0, [R9] ;  /* 0x0000000009007984 */ /* 0x000e280000000800 */
[----:B------:R-:W2:Y:S04]  /*0fb0*/  LDS R2, [R9+0x4] ;  /* 0x0000040009027984 */ /* 0x000ea80000000800 */
[----:B------:R-:W3:Y:S04]  /*0fc0*/  LDS R7, [R9+0x8] ;  /* 0x0000080009077984 */ /* 0x000ee80000000800 */
[----:B-1----:R-:W1:Y:S01]  /*0fd0*/  LDS R8, [R9+0xc] ;  /* 0x00000c0009087984 */ /* 0x002e620000000800 */
[----:B0-----:R-:W-:Y:S01]  /*0fe0*/  FADD R0, R0, R0 ;  /* 0x0000000000007221 */ /* 0x001fe20000000000 */
[----:B--2---:R-:W-:-:S04]  /*0ff0*/  FADD R2, R2, R2 ;  /* 0x0000000202027221 */ /* 0x004fc80000000000 */
[----:B------:R4:W-:Y:S01]  /*1000*/  STS [R9], R0 ;  /* 0x0000000009007388 */ /* 0x0009e20000000800 */
[----:B---3--:R-:W-:-:S03]  /*1010*/  FADD R7, R7, R7 ;  /* 0x0000000707077221 */ /* 0x008fc60000000000 */
[----:B------:R4:W-:Y:S01]  /*1020*/  STS [R9+0x4], R2 ;  /* 0x0000040209007388 */ /* 0x0009e20000000800 */
[----:B-1----:R-:W-:-:S03]  /*1030*/  FADD R8, R8, R8 ;  /* 0x0000000808087221 */ /* 0x002fc60000000000 */
[----:B------:R4:W-:Y:S04]  /*1040*/  STS [R9+0x8], R7 ;  /* 0x0000080709007388 */ /* 0x0009e80000000800 */
[----:B------:R4:W-:Y:S02]  /*1050*/  STS [R9+0xc], R8 ;  /* 0x00000c0809007388 */ /* 0x0009e40000000800 */
.L_x_44:
[----:B------:R-:W-:Y:S05]  /*1060*/  BRA.U !UP1, `(.L_x_42) ;  /* 0x0000000109287547 */ /* 0x000fea000b800000 */
[----:B0-2-4-:R-:W-:Y:S01]  /*1070*/  IMAD R7, R3, 0x6, R6 ;  /* 0x0000000603077824 */ /* 0x015fe200078e0206 */
[----:B------:R-:W-:-:S04]  /*1080*/  UIADD3 UR4, UPT, UPT, -UR4, URZ, URZ ;  /* 0x000000ff04047290 */ /* 0x000fc8000fffe1ff */
[----:B------:R-:W-:-:S08]  /*1090*/  LEA R4, R7, R4, 0x2 ;  /* 0x0000000407047211 */ /* 0x000fd000078e10ff */
.L_x_45:
[----:B------:R-:W0:Y:S01]  /*10a0*/  LDS R0, [R4] ;  /* 0x0000000004007984 */ /* 0x000e220000000800 */
[----:B------:R-:W-:-:S04]  /*10b0*/  UIADD3 UR4, UPT, UPT, UR4, 0x1, URZ ;  /* 0x0000000104047890 */ /* 0x000fc8000fffe0ff */
[----:B------:R-:W-:Y:S01]  /*10c0*/  UISETP.NE.AND UP0, UPT, UR4, URZ, UPT ;  /* 0x000000ff0400728c */ /* 0x000fe2000bf05270 */
[----:B0-----:R-:W-:-:S05]  /*10d0*/  FADD R7, R0, R0 ;  /* 0x0000000000077221 */ /* 0x001fca0000000000 */
[----:B------:R0:W-:Y:S02]  /*10e0*/  STS [R4], R7 ;  /* 0x0000000704007388 */ /* 0x0001e40000000800 */
[----:B0-----:R-:W-:Y:S01]  /*10f0*/  IADD3 R4, PT, PT, R4, 0x4, RZ ;  /* 0x0000000404047810 */ /* 0x001fe20007ffe0ff */
[----:B------:R-:W-:Y:S06]  /*1100*/  BRA.U UP0, `(.L_x_45) ;  /* 0xfffffffd00e47547 */ /* 0x000fec000b83ffff */
.L_x_42:
[----:B--2-4-:R-:W2:Y:S01]  /*1110*/  LDC R0, c[0x0][0x384] ;  /* 0x0000e100ff007b82 */ /* 0x014ea20000000800 */
[----:B------:R-:W-:Y:S01]  /*1120*/  HFMA2 R2, -RZ, RZ, 0, 0 ;  /* 0x00000000ff027431 */ /* 0x000fe200000001ff */
[C---:B--2---:R-:W-:Y:S02]  /*1130*/  ISETP.GE.U32.AND P1, PT, R0.reuse, 0x8, PT ;  /* 0x000000080000780c */ /* 0x044fe40003f26070 */
[----:B01----:R-:W-:-:S04]  /*1140*/  LOP3.LUT R24, R0, 0x7, RZ, 0xc0, !PT ;  /* 0x0000000700187812 */ /* 0x003fc800078ec0ff */
[----:B------:R-:W-:-:S07]  /*1150*/  ISETP.NE.AND P0, PT, R24, RZ, PT ;  /* 0x000000ff1800720c */ /* 0x000fce0003f05270 */
[----:B------:R-:W-:Y:S06]  /*1160*/  @!P1 BRA `(.L_x_46) ;  /* 0x00000000008c9947 */ /* 0x000fec0003800000 */
[----:B------:R-:W0:Y:S01]  /*1170*/  LDC.64 R6, c[0x0][0x388] ;  /* 0x0000e200ff067b82 */ /* 0x000e220000000a00 */
[----:B------:R-:W-:Y:S02]  /*1180*/  LOP3.LUT R2, R0, 0x7ffffff8, RZ, 0xc0, !PT ;  /* 0x7ffffff800027812 */ /* 0x000fe400078ec0ff */
[----:B------:R-:W-:-:S07]  /*1190*/  MOV R4, RZ ;  /* 0x000000ff00047202 */ /* 0x000fce0000000f00 */
.L_x_47:
[C---:B0-----:R-:W-:Y:S01]  /*11a0*/  LEA R14, R4.reuse, R5, 0x2 ;  /* 0x00000005040e7211 */ /* 0x041fe200078e10ff */
[----:B------:R-:W-:Y:S01]  /*11b0*/  IMAD R15, R3, R0, R4 ;  /* 0x00000000030f7224 */ /* 0x000fe200078e0204 */
[----:B------:R-:W-:-:S03]  /*11c0*/  IADD3 R4, PT, PT, R4, 0x8, RZ ;  /* 0x0000000804047810 */ /* 0x000fc60007ffe0ff */
[----:B------:R-:W1:Y:S01]  /*11d0*/  LDS.64 R22, [R14] ;  /* 0x000000000e167984 */ /* 0x000e620000000a00 */
[C---:B------:R-:W-:Y:S01]  /*11e0*/  IADD3 R27, PT, PT, R15.reuse, 0x1, RZ ;  /* 0x000000010f1b7810 */ /* 0x040fe20007ffe0ff */
[C-C-:B0-----:R-:W-:Y:S01]  /*11f0*/  IMAD.WIDE.U32 R20, R15.reuse, 0x4, R6.reuse ;  /* 0x000000040f147825 */ /* 0x141fe200078e0006 */
[C---:B------:R-:W-:Y:S01]  /*1200*/  IADD3 R17, PT, PT, R15.reuse, 0x3, RZ ;  /* 0x000000030f117810 */ /* 0x040fe20007ffe0ff */
[----:B------:R-:W0:Y:S01]  /*1210*/  LDS.64 R8, [R14+0x8] ;  /* 0x000008000e087984 */ /* 0x000e220000000a00 */
[----:B------:R-:W-:Y:S01]  /*1220*/  IADD3 R19, PT, PT, R15, 0x4, RZ ;  /* 0x000000040f137810 */ /* 0x000fe20007ffe0ff */
[----:B------:R-:W-:Y:S01]  /*1230*/  IMAD.WIDE.U32 R26, R27, 0x4, R6 ;  /* 0x000000041b1a7825 */ /* 0x000fe200078e0006 */
[C---:B------:R-:W-:Y:S01]  /*1240*/  IADD3 R25, PT, PT, R15.reuse, 0x5, RZ ;  /* 0x000000050f197810 */ /* 0x040fe20007ffe0ff */
[----:B------:R-:W2:Y:S01]  /*1250*/  LDS.64 R10, [R14+0x10] ;  /* 0x000010000e0a7984 */ /* 0x000ea20000000a00 */
[----:B------:R-:W-:Y:S01]  /*1260*/  ISETP.NE.AND P1, PT, R4, R2, PT ;  /* 0x000000020400720c */ /* 0x000fe20003f25270 */
[----:B------:R-:W-:-:S02]  /*1270*/  VIADD R29, R15, 0x2 ;  /* 0x000000020f1d7836 */ /* 0x000fc40000000000 */
[----:B------:R-:W3:Y:S02]  /*1280*/  LDS.64 R12, [R14+0x18] ;  /* 0x000018000e0c7984 */ /* 0x000ee40000000a00 */
[----:B------:R-:W-:Y:S02]  /*1290*/  IMAD.WIDE.U32 R28, R29, 0x4, R6 ;  /* 0x000000041d1c7825 */ /* 0x000fe400078e0006 */
[----:B-1----:R1:W-:Y:S04]  /*12a0*/  STG.E desc[UR6][R20.64], R22 ;  /* 0x0000001614007986 */ /* 0x0023e8000c101906 */
[----:B------:R4:W-:Y:S04]  /*12b0*/  STG.E desc[UR6][R26.64], R23 ;  /* 0x000000171a007986 */ /* 0x0009e8000c101906 */
[----:B0-----:R0:W-:Y:S01]  /*12c0*/  STG.E desc[UR6][R28.64], R8 ;  /* 0x000000081c007986 */ /* 0x0011e2000c101906 */
[----:B-1----:R-:W-:-:S02]  /*12d0*/  IADD3 R21, PT, PT, R15, 0x6, RZ ;  /* 0x000000060f157810 */ /* 0x002fc40007ffe0ff */
[----:B----4-:R-:W-:Y:S01]  /*12e0*/  IADD3 R23, PT, PT, R15, 0x7, RZ ;  /* 0x000000070f177810 */ /* 0x010fe20007ffe0ff */
[----:B------:R-:W-:-:S04]  /*12f0*/  IMAD.WIDE.U32 R14, R17, 0x4, R6 ;  /* 0x00000004110e7825 */ /* 0x000fc800078e0006 */
[--C-:B------:R-:W-:Y:S01]  /*1300*/  IMAD.WIDE.U32 R16, R19, 0x4, R6.reuse ;  /* 0x0000000413107825 */ /* 0x100fe200078e0006 */
[----:B------:R0:W-:Y:S03]  /*1310*/  STG.E desc[UR6][R14.64], R9 ;  /* 0x000000090e007986 */ /* 0x0001e6000c101906 */
[--C-:B------:R-:W-:Y:S01]  /*1320*/  IMAD.WIDE.U32 R18, R25, 0x4, R6.reuse ;  /* 0x0000000419127825 */ /* 0x100fe200078e0006 */
[----:B--2---:R0:W-:Y:S03]  /*1330*/  STG.E desc[UR6][R16.64], R10 ;  /* 0x0000000a10007986 */ /* 0x0041e6000c101906 */
[--C-:B------:R-:W-:Y:S01]  /*1340*/  IMAD.WIDE.U32 R20, R21, 0x4, R6.reuse ;  /* 0x0000000415147825 */ /* 0x100fe200078e0006 */
[----:B------:R0:W-:Y:S03]  /*1350*/  STG.E desc[UR6][R18.64], R11 ;  /* 0x0000000b12007986 */ /* 0x0001e6000c101906 */
[----:B------:R-:W-:Y:S01]  /*1360*/  IMAD.WIDE.U32 R22, R23, 0x4, R6 ;  /* 0x0000000417167825 */ /* 0x000fe200078e0006 */
[----:B---3--:R0:W-:Y:S04]  /*1370*/  STG.E desc[UR6][R20.64], R12 ;  /* 0x0000000c14007986 */ /* 0x0081e8000c101906 */
[----:B------:R0:W-:Y:S01]  /*1380*/  STG.E desc[UR6][R22.64], R13 ;  /* 0x0000000d16007986 */ /* 0x0001e2000c101906 */
[----:B------:R-:W-:Y:S05]  /*1390*/  @P1 BRA `(.L_x_47) ;  /* 0xfffffffc00801947 */ /* 0x000fea000383ffff */
.L_x_46:
[----:B------:R-:W-:Y:S05]  /*13a0*/  @!P0 EXIT ;  /* 0x000000000000894d */ /* 0x000fea0003800000 */
[----:B------:R-:W-:Y:S02]  /*13b0*/  ISETP.GE.U32.AND P0, PT, R24, 0x4, PT ;  /* 0x000000041800780c */ /* 0x000fe40003f06070 */
[----:B0-----:R-:W-:-:S04]  /*13c0*/  LOP3.LUT R18, R0, 0x3, RZ, 0xc0, !PT ;  /* 0x0000000300127812 */ /* 0x001fc800078ec0ff */
[----:B------:R-:W-:-:S07]  /*13d0*/  ISETP.NE.AND P1, PT, R18, RZ, PT ;  /* 0x000000ff1200720c */ /* 0x000fce0003f25270 */
[----:B------:R-:W-:Y:S06]  /*13e0*/  @!P0 BRA `(.L_x_48) ;  /* 0x0000000000448947 */ /* 0x000fec0003800000 */
[C---:B------:R-:W-:Y:S01]  /*13f0*/  LEA R4, R2.reuse, R5, 0x2 ;  /* 0x0000000502047211 */ /* 0x040fe200078e10ff */
[----:B------:R-:W0:Y:S01]  /*1400*/  LDC.64 R10, c[0x0][0x388] ;  /* 0x0000e200ff0a7b82 */ /* 0x000e220000000a00 */
[----:B------:R-:W-:Y:S01]  /*1410*/  IMAD R13, R3, R0, R2 ;  /* 0x00000000030d7224 */ /* 0x000fe200078e0202 */
[----:B------:R-:W-:Y:S02]  /*1420*/  IADD3 R2, PT, PT, R2, 0x4, RZ ;  /* 0x0000000402027810 */ /* 0x000fe40007ffe0ff */
[----:B------:R-:W1:Y:S01]  /*1430*/  LDS.64 R6, [R4] ;  /* 0x0000000004067984 */ /* 0x000e620000000a00 */
[C---:B------:R-:W-:Y:S01]  /*1440*/  VIADD R15, R13.reuse, 0x1 ;  /* 0x000000010d0f7836 */ /* 0x040fe20000000000 */
[C---:B------:R-:W-:Y:S02]  /*1450*/  IADD3 R17, PT, PT, R13.reuse, 0x2, RZ ;  /* 0x000000020d117810 */ /* 0x040fe40007ffe0ff */
[----:B------:R-:W2:Y:S01]  /*1460*/  LDS.64 R8, [R4+0x8] ;  /* 0x0000080004087984 */ /* 0x000ea20000000a00 */
[C---:B------:R-:W-:Y:S01]  /*1470*/  IADD3 R19, PT, PT, R13.reuse, 0x3, RZ ;  /* 0x000000030d137810 */ /* 0x040fe20007ffe0ff */
[----:B0-----:R-:W-:-:S04]  /*1480*/  IMAD.WIDE.U32 R12, R13, 0x4, R10 ;  /* 0x000000040d0c7825 */ /* 0x001fc800078e000a */
[----:B------:R-:W-:-:S04]  /*1490*/  IMAD.WIDE.U32 R14, R15, 0x4, R10 ;  /* 0x000000040f0e7825 */ /* 0x000fc800078e000a */
[----:B------:R-:W-:-:S04]  /*14a0*/  IMAD.WIDE.U32 R16, R17, 0x4, R10 ;  /* 0x0000000411107825 */ /* 0x000fc800078e000a */
[----:B------:R-:W-:Y:S01]  /*14b0*/  IMAD.WIDE.U32 R10, R19, 0x4, R10 ;  /* 0x00000004130a7825 */ /* 0x000fe200078e000a */
[----:B-1----:R0:W-:Y:S04]  /*14c0*/  STG.E desc[UR6][R12.64], R6 ;  /* 0x000000060c007986 */ /* 0x0021e8000c101906 */
[----:B------:R0:W-:Y:S04]  /*14d0*/  STG.E desc[UR6][R14.64], R7 ;  /* 0x000000070e007986 */ /* 0x0001e8000c101906 */
[----:B--2---:R0:W-:Y:S04]  /*14e0*/  STG.E desc[UR6][R16.64], R8 ;  /* 0x0000000810007986 */ /* 0x0041e8000c101906 */
[----:B------:R0:W-:Y:S02]  /*14f0*/  STG.E desc[UR6][R10.64], R9 ;  /* 0x000000090a007986 */ /* 0x0001e4000c101906 */
.L_x_48:
        /* <DEDUP_REMOVED lines=9> */
[----:B------:R-:W1:Y:S02]  /*1590*/  LDS.64 R10, [R4] ;  /* 0x00000000040a7984 */ /* 0x000e640000000a00 */
[C---:B------:R-:W-:Y:S01]  /*15a0*/  IADD3 R13, PT, PT, R9.reuse, 0x1, RZ ;  /* 0x00000001090d7810 */ /* 0x040fe20007ffe0ff */
[----:B0-----:R-:W-:-:S04]  /*15b0*/  IMAD.WIDE.U32 R8, R9, 0x4, R6 ;  /* 0x0000000409087825 */ /* 0x001fc800078e0006 */
[----:B------:R-:W-:Y:S01]  /*15c0*/  IMAD.WIDE.U32 R6, R13, 0x4, R6 ;  /* 0x000000040d067825 */ /* 0x000fe200078e0006 */
[----:B-1----:R1:W-:Y:S04]  /*15d0*/  STG.E desc[UR6][R8.64], R10 ;  /* 0x0000000a08007986 */ /* 0x0023e8000c101906 */
[----:B------:R1:W-:Y:S02]  /*15e0*/  STG.E desc[UR6][R6.64], R11 ;  /* 0x0000000b06007986 */ /* 0x0003e4000c101906 */
.L_x_49:
        /* <DEDUP_REMOVED lines=8> */
.L_x_50:
        /* <DEDUP_REMOVED lines=9> */
.L_x_53:


//--------------------- .nv.shared._Z20BankConflictColMajoriiPf --------------------------
	.section	.nv.shared._Z20BankConflictColMajoriiPf,"aw",@nobits
	.sectionflags	@""
	.align	4
.nv.shared._Z20BankConflictColMajoriiPf:
	.zero		1792


//--------------------- .nv.shared.reserved.0     --------------------------
	.section	.nv.shared.reserved.0,"aw",@nobits
	.weak		__nv_reservedSMEM_offset_0_alias
	.size		__nv_reservedSMEM_offset_0_alias, 0, 64
	.other		__nv_reservedSMEM_offset_0_alias,@"STO_CUDA_RESERVED_SHARED STV_DEFAULT"
__nv_reservedSMEM_offset_0_alias:
	.zero		0
	.zero		64


//--------------------- .nv.shared._Z27BankConflictRowMajorPaddingiiPf --------------------------
	.section	.nv.shared._Z27BankConflictRowMajorPaddingiiPf,"aw",@nobits
	.sectionflags	@""
	.align	4
.nv.shared._Z27BankConflictRowMajorPaddingiiPf:
	.zero		1920


//--------------------- .nv.shared._Z20BankConflictRowMajoriiPf --------------------------
	.section	.nv.shared._Z20BankConflictRowMajoriiPf,"aw",@nobits
	.sectionflags	@""
	.align	4
.nv.shared._Z20BankConflictRowMajoriiPf:
	.zero		1792


//--------------------- .nv.constant0._Z20BankConflictColMajoriiPf --------------------------
	.section	.nv.constant0._Z20BankConflictColMajoriiPf,"a",@progbits
	.sectionflags	@""
	.align	4
.nv.constant0._Z20BankConflictColMajoriiPf:
	.zero		912


//--------------------- .nv.constant0._Z27BankConflictRowMajorPaddingiiPf --------------------------
	.section	.nv.constant0._Z27BankConflictRowMajorPaddingiiPf,"a",@progbits
	.sectionflags	@""
	.align	4
.nv.constant0._Z27BankConflictRowMajorPaddingiiPf:
	.zero		912


//--------------------- .nv.constant0._Z20BankConflictRowMajoriiPf --------------------------
	.section	.nv.constant0._Z20BankConflictRowMajoriiPf,"a",@progbits
	.sectionflags	@""
	.align	4
.nv.constant0._Z20BankConflictRowMajoriiPf:
	.zero		912


//--------------------- SYMBOLS --------------------------

	.type		.nv.reservedSmem.offset0,@object
	.size		.nv.reservedSmem.offset0,0x4
	.type		.nv.reservedSmem.cap,@object
	.size		.nv.reservedSmem.cap,0x4
